	.target	sm_90a

	.elftype	@"ET_EXEC"


//--------------------- .note.nv.tkinfo           --------------------------
	.section	.note.nv.tkinfo,"",@"SHT_NOTE"
	.sectionflags	@"SHF_NOTE_NV_TKINFO"
	.tkinfo
        /*0018*/ 	.word	0x00000002
        /*0030*/ 	.string	""
        /*0030*/ 	.string	"ptxas"
        /*0030*/ 	.string	"Cuda compilation tools, release 13.0, V13.0.88"
        /*0030*/ 	.string	"Build cuda_13.0.r13.0/compiler.36424714_0"
        /*0030*/ 	.string	"-arch sm_90a -m 64 "



//--------------------- .note.nv.cuinfo           --------------------------
	.section	.note.nv.cuinfo,"",@"SHT_NOTE"
	.sectionflags	@"SHF_NOTE_NV_CUINFO"
        /*0018*/ 	.short	0x0002
        /*001a*/ 	.short	0x005a
        /*001c*/ 	.short	0x0082
	.zero		2


//--------------------- .nv.info                  --------------------------
	.section	.nv.info,"",@"SHT_CUDA_INFO"
	.align	4


	//----- nvinfo : EIATTR_REGCOUNT
	.align		4
        /*0000*/ 	.byte	0x04, 0x2f
        /*0002*/ 	.short	(.L_12 - .L_11)
	.align		4
.L_11:
        /*0004*/ 	.word	index@(_ZN7cutlass13device_kernelINS_4gemm6kernel13GemmUniversalIN4cute5tupleIJiiiiEEENS1_10collective13CollectiveMmaINS1_40MainloopSm90TmaGmmaWarpSpecializedSparseILi10ENS5_IJNS4_1CILi2EEENSA_ILi1EEESC_EEENS1_32KernelTmaWarpSpecializedPingpongEEENS5_IJNSA_ILi64EEENSA_ILi128EEESH_EEEaNS5_IJNS4_6LayoutINS5_IJiNS5_IJSB_iEEEiEEENS5_IJlNS5_IJSC_SB_EEElEEEEENSJ_INS5_IJNS5_IJSG_iEEENS5_IJSH_iEEEiEEENS5_IJNS5_IJSH_NSA_ILi8192EEEEEENS5_IJSC_lEEElEEEEEEEEaNS5_IJlSC_lEEENS4_8TiledMMAINS4_8MMA_AtomIJNS4_4SM904GMMA6SPARSE28GMMA_64x128x64_S32S8S8_SS_TNILNS12_9SparseSelE0EEEEEENSJ_INS5_IJSC_SC_SC_EEENS5_IJNSA_ILi0EEES19_S19_EEEEENS5_IJNS4_10UnderscoreES1C_S1C_EEEEENS4_13SM90_TMA_LOADENS4_14ComposedLayoutINS4_7SwizzleILi2ELi4ELi3EEENS4_25smem_sparse_ptr_flag_bitsILi2ELi8EEENSJ_INS5_IJNS5_IJSC_NSA_ILi8EEEEEENS5_IJSB_SG_EEEEEENS5_IJNS5_IJS19_SH_EEESM_EEEEEEEvNS4_8identityENS4_23SM90_TMA_LOAD_MULTICASTENS1G_INS1H_ILi3ELi4ELi3EEENS4_18smem_ptr_flag_bitsILi8EEENSJ_INS5_IJS1L_SH_EEENS5_IJSH_SC_EEEEEEEvS1T_EENS_8epilogue10collective6detail29Sm90TmaWarpSpecializedAdapterINS24_15DefaultEpilogueIiNS5_IJSC_llEEES28_NS23_6thread17LinearCombinationIiLi1EiiLNS29_9ScaleType4KindE0ELNS_15FloatRoundStyleE2EiEENS1_15EpilogueDefaultEEEEEvvEEEEvNT_6ParamsE)
        /*0008*/ 	.word	0x000000a8


	//----- nvinfo : EIATTR_FRAME_SIZE
	.align		4
.L_12:
        /*000c*/ 	.byte	0x04, 0x11
        /*000e*/ 	.short	(.L_14 - .L_13)
	.align		4
.L_13:
        /*0010*/ 	.word	index@(_ZN7cutlass13device_kernelINS_4gemm6kernel13GemmUniversalIN4cute5tupleIJiiiiEEENS1_10collective13CollectiveMmaINS1_40MainloopSm90TmaGmmaWarpSpecializedSparseILi10ENS5_IJNS4_1CILi2EEENSA_ILi1EEESC_EEENS1_32KernelTmaWarpSpecializedPingpongEEENS5_IJNSA_ILi64EEENSA_ILi128EEESH_EEEaNS5_IJNS4_6LayoutINS5_IJiNS5_IJSB_iEEEiEEENS5_IJlNS5_IJSC_SB_EEElEEEEENSJ_INS5_IJNS5_IJSG_iEEENS5_IJSH_iEEEiEEENS5_IJNS5_IJSH_NSA_ILi8192EEEEEENS5_IJSC_lEEElEEEEEEEEaNS5_IJlSC_lEEENS4_8TiledMMAINS4_8MMA_AtomIJNS4_4SM904GMMA6SPARSE28GMMA_64x128x64_S32S8S8_SS_TNILNS12_9SparseSelE0EEEEEENSJ_INS5_IJSC_SC_SC_EEENS5_IJNSA_ILi0EEES19_S19_EEEEENS5_IJNS4_10UnderscoreES1C_S1C_EEEEENS4_13SM90_TMA_LOADENS4_14ComposedLayoutINS4_7SwizzleILi2ELi4ELi3EEENS4_25smem_sparse_ptr_flag_bitsILi2ELi8EEENSJ_INS5_IJNS5_IJSC_NSA_ILi8EEEEEENS5_IJSB_SG_EEEEEENS5_IJNS5_IJS19_SH_EEESM_EEEEEEEvNS4_8identityENS4_23SM90_TMA_LOAD_MULTICASTENS1G_INS1H_ILi3ELi4ELi3EEENS4_18smem_ptr_flag_bitsILi8EEENSJ_INS5_IJS1L_SH_EEENS5_IJSH_SC_EEEEEEEvS1T_EENS_8epilogue10collective6detail29Sm90TmaWarpSpecializedAdapterINS24_15DefaultEpilogueIiNS5_IJSC_llEEES28_NS23_6thread17LinearCombinationIiLi1EiiLNS29_9ScaleType4KindE0ELNS_15FloatRoundStyleE2EiEENS1_15EpilogueDefaultEEEEEvvEEEEvNT_6ParamsE)
        /*0014*/ 	.word	0x00000000


	//----- nvinfo : EIATTR_MIN_STACK_SIZE
	.align		4
.L_14:
        /*0018*/ 	.byte	0x04, 0x12
        /*001a*/ 	.short	(.L_16 - .L_15)
	.align		4
.L_15:
        /*001c*/ 	.word	index@(_ZN7cutlass13device_kernelINS_4gemm6kernel13GemmUniversalIN4cute5tupleIJiiiiEEENS1_10collective13CollectiveMmaINS1_40MainloopSm90TmaGmmaWarpSpecializedSparseILi10ENS5_IJNS4_1CILi2EEENSA_ILi1EEESC_EEENS1_32KernelTmaWarpSpecializedPingpongEEENS5_IJNSA_ILi64EEENSA_ILi128EEESH_EEEaNS5_IJNS4_6LayoutINS5_IJiNS5_IJSB_iEEEiEEENS5_IJlNS5_IJSC_SB_EEElEEEEENSJ_INS5_IJNS5_IJSG_iEEENS5_IJSH_iEEEiEEENS5_IJNS5_IJSH_NSA_ILi8192EEEEEENS5_IJSC_lEEElEEEEEEEEaNS5_IJlSC_lEEENS4_8TiledMMAINS4_8MMA_AtomIJNS4_4SM904GMMA6SPARSE28GMMA_64x128x64_S32S8S8_SS_TNILNS12_9SparseSelE0EEEEEENSJ_INS5_IJSC_SC_SC_EEENS5_IJNSA_ILi0EEES19_S19_EEEEENS5_IJNS4_10UnderscoreES1C_S1C_EEEEENS4_13SM90_TMA_LOADENS4_14ComposedLayoutINS4_7SwizzleILi2ELi4ELi3EEENS4_25smem_sparse_ptr_flag_bitsILi2ELi8EEENSJ_INS5_IJNS5_IJSC_NSA_ILi8EEEEEENS5_IJSB_SG_EEEEEENS5_IJNS5_IJS19_SH_EEESM_EEEEEEEvNS4_8identityENS4_23SM90_TMA_LOAD_MULTICASTENS1G_INS1H_ILi3ELi4ELi3EEENS4_18smem_ptr_flag_bitsILi8EEENSJ_INS5_IJS1L_SH_EEENS5_IJSH_SC_EEEEEEEvS1T_EENS_8epilogue10collective6detail29Sm90TmaWarpSpecializedAdapterINS24_15DefaultEpilogueIiNS5_IJSC_llEEES28_NS23_6thread17LinearCombinationIiLi1EiiLNS29_9ScaleType4KindE0ELNS_15FloatRoundStyleE2EiEENS1_15EpilogueDefaultEEEEEvvEEEEvNT_6ParamsE)
        /*0020*/ 	.word	0x00000000
.L_16:


//--------------------- .nv.compat                --------------------------
	.section	.nv.compat,"",@"SHT_CUDA_COMPAT_INFO"
	.align	4
        /*0000*/ 	.byte	0x02, 0x09, 0x01, 0x00, 0x02, 0x02, 0x04, 0x00, 0x02, 0x05, 0x05, 0x00, 0x03, 0x07, 0x01, 0x01
        /*0010*/ 	.byte	0x02, 0x03, 0x01, 0x00, 0x02, 0x06, 0x01, 0x00, 0x04, 0x0b, 0x08, 0x00, 0x00, 0x00, 0x00, 0x00
        /*0020*/ 	.byte	0x00, 0x00, 0x00, 0x00


//--------------------- .nv.info._ZN7cutlass13device_kernelINS_4gemm6kernel13GemmUniversalIN4cute5tupleIJiiiiEEENS1_10collective13CollectiveMmaINS1_40MainloopSm90TmaGmmaWarpSpecializedSparseILi10ENS5_IJNS4_1CILi2EEENSA_ILi1EEESC_EEENS1_32KernelTmaWarpSpecializedPingpongEEENS5_IJNSA_ILi64EEENSA_ILi128EEESH_EEEaNS5_IJNS4_6LayoutINS5_IJiNS5_IJSB_iEEEiEEENS5_IJlNS5_IJSC_SB_EEElEEEEENSJ_INS5_IJNS5_IJSG_iEEENS5_IJSH_iEEEiEEENS5_IJNS5_IJSH_NSA_ILi8192EEEEEENS5_IJSC_lEEElEEEEEEEEaNS5_IJlSC_lEEENS4_8TiledMMAINS4_8MMA_AtomIJNS4_4SM904GMMA6SPARSE28GMMA_64x128x64_S32S8S8_SS_TNILNS12_9SparseSelE0EEEEEENSJ_INS5_IJSC_SC_SC_EEENS5_IJNSA_ILi0EEES19_S19_EEEEENS5_IJNS4_10UnderscoreES1C_S1C_EEEEENS4_13SM90_TMA_LOADENS4_14ComposedLayoutINS4_7SwizzleILi2ELi4ELi3EEENS4_25smem_sparse_ptr_flag_bitsILi2ELi8EEENSJ_INS5_IJNS5_IJSC_NSA_ILi8EEEEEENS5_IJSB_SG_EEEEEENS5_IJNS5_IJS19_SH_EEESM_EEEEEEEvNS4_8identityENS4_23SM90_TMA_LOAD_MULTICASTENS1G_INS1H_ILi3ELi4ELi3EEENS4_18smem_ptr_flag_bitsILi8EEENSJ_INS5_IJS1L_SH_EEENS5_IJSH_SC_EEEEEEEvS1T_EENS_8epilogue10collective6detail29Sm90TmaWarpSpecializedAdapterINS24_15DefaultEpilogueIiNS5_IJSC_llEEES28_NS23_6thread17LinearCombinationIiLi1EiiLNS29_9ScaleType4KindE0ELNS_15FloatRoundStyleE2EiEENS1_15EpilogueDefaultEEEEEvvEEEEvNT_6ParamsE --------------------------
	.section	.nv.info._ZN7cutlass13device_kernelINS_4gemm6kernel13GemmUniversalIN4cute5tupleIJiiiiEEENS1_10collective13CollectiveMmaINS1_40MainloopSm90TmaGmmaWarpSpecializedSparseILi10ENS5_IJNS4_1CILi2EEENSA_ILi1EEESC_EEENS1_32KernelTmaWarpSpecializedPingpongEEENS5_IJNSA_ILi64EEENSA_ILi128EEESH_EEEaNS5_IJNS4_6LayoutINS5_IJiNS5_IJSB_iEEEiEEENS5_IJlNS5_IJSC_SB_EEElEEEEENSJ_INS5_IJNS5_IJSG_iEEENS5_IJSH_iEEEiEEENS5_IJNS5_IJSH_NSA_ILi8192EEEEEENS5_IJSC_lEEElEEEEEEEEaNS5_IJlSC_lEEENS4_8TiledMMAINS4_8MMA_AtomIJNS4_4SM904GMMA6SPARSE28GMMA_64x128x64_S32S8S8_SS_TNILNS12_9SparseSelE0EEEEEENSJ_INS5_IJSC_SC_SC_EEENS5_IJNSA_ILi0EEES19_S19_EEEEENS5_IJNS4_10UnderscoreES1C_S1C_EEEEENS4_13SM90_TMA_LOADENS4_14ComposedLayoutINS4_7SwizzleILi2ELi4ELi3EEENS4_25smem_sparse_ptr_flag_bitsILi2ELi8EEENSJ_INS5_IJNS5_IJSC_NSA_ILi8EEEEEENS5_IJSB_SG_EEEEEENS5_IJNS5_IJS19_SH_EEESM_EEEEEEEvNS4_8identityENS4_23SM90_TMA_LOAD_MULTICASTENS1G_INS1H_ILi3ELi4ELi3EEENS4_18smem_ptr_flag_bitsILi8EEENSJ_INS5_IJS1L_SH_EEENS5_IJSH_SC_EEEEEEEvS1T_EENS_8epilogue10collective6detail29Sm90TmaWarpSpecializedAdapterINS24_15DefaultEpilogueIiNS5_IJSC_llEEES28_NS23_6thread17LinearCombinationIiLi1EiiLNS29_9ScaleType4KindE0ELNS_15FloatRoundStyleE2EiEENS1_15EpilogueDefaultEEEEEvvEEEEvNT_6ParamsE,"",@"SHT_CUDA_INFO"
	.sectionflags	@""
	.align	4


	//----- nvinfo : EIATTR_CUDA_API_VERSION
	.align		4
        /*0000*/ 	.byte	0x04, 0x37
        /*0002*/ 	.short	(.L_18 - .L_17)
.L_17:
        /*0004*/ 	.word	0x00000082


	//----- nvinfo : EIATTR_KPARAM_INFO
	.align		4
.L_18:
        /*0008*/ 	.byte	0x04, 0x17
        /*000a*/ 	.short	(.L_20 - .L_19)
.L_19:
        /*000c*/ 	.word	0x00000000
        /*0010*/ 	.short	0x0000
        /*0012*/ 	.short	0x0070
        /*0014*/ 	.byte	0x00, 0xf0, 0x01, 0x14


	//----- nvinfo : EIATTR_SPARSE_MMA_MASK
	.align		4
.L_20:
        /*0018*/ 	.byte	0x03, 0x50
        /*001a*/ 	.short	0x0004


	//----- nvinfo : EIATTR_MAXREG_COUNT
	.align		4
        /*001c*/ 	.byte	0x03, 0x1b
        /*001e*/ 	.short	0x00a8


	//----- nvinfo : EIATTR_NUM_BARRIERS
	.align		4
        /*0020*/ 	.byte	0x02, 0x4c
        /*0022*/ 	.byte	0x01
	.zero		1


	//----- nvinfo : EIATTR_MERCURY_ISA_VERSION
	.align		4
        /*0024*/ 	.byte	0x03, 0x5f
        /*0026*/ 	.short	0x0101


	//----- nvinfo : EIATTR_INT_WARP_WIDE_INSTR_OFFSETS
	.align		4
        /*0028*/ 	.byte	0x04, 0x31
        /*002a*/ 	.short	(.L_22 - .L_21)


	//   ....[0]....
.L_21:
        /*002c*/ 	.word	0x000005a0


	//   ....[1]....
        /*0030*/ 	.word	0x000006b0


	//   ....[2]....
        /*0034*/ 	.word	0x000006d0


	//   ....[3]....
        /*0038*/ 	.word	0x000006f0


	//   ....[4]....
        /*003c*/ 	.word	0x00000750


	//   ....[5]....
        /*0040*/ 	.word	0x00000860


	//   ....[6]....
        /*0044*/ 	.word	0x00000870


	//   ....[7]....
        /*0048*/ 	.word	0x000008a0


	//----- nvinfo : EIATTR_COOP_GROUP_MASK_REGIDS
	.align		4
.L_22:
        /*004c*/ 	.byte	0x04, 0x29
        /*004e*/ 	.short	(.L_24 - .L_23)


	//   ....[0]....
.L_23:
        /*0050*/ 	.word	0xffffffff


	//   ....[1]....
        /*0054*/ 	.word	0xffffffff


	//   ....[2]....
        /*0058*/ 	.word	0xffffffff


	//   ....[3]....
        /*005c*/ 	.word	0xffffffff


	//   ....[4]....
        /*0060*/ 	.word	0xffffffff


	//   ....[5]....
        /*0064*/ 	.word	0xffffffff


	//   ....[6]....
        /*0068*/ 	.word	0xffffffff


	//----- nvinfo : EIATTR_COOP_GROUP_INSTR_OFFSETS
	.align		4
.L_24:
        /*006c*/ 	.byte	0x04, 0x28
        /*006e*/ 	.short	(.L_26 - .L_25)


	//   ....[0]....
.L_25:
        /*0070*/ 	.word	0x00000060


	//   ....[1]....
        /*0074*/ 	.word	0x00000070


	//   ....[2]....
        /*0078*/ 	.word	0x00000160


	//   ....[3]....
        /*007c*/ 	.word	0x000003f0


	//   ....[4]....
        /*0080*/ 	.word	0x00000430


	//   ....[5]....
        /*0084*/ 	.word	0x000004c0


	//   ....[6]....
        /*0088*/ 	.word	0x00000a30


	//----- nvinfo : EIATTR_REG_RECONFIG
	.align		4
.L_26:
        /*008c*/ 	.byte	0x01, 0x54
	.zero		2


	//----- nvinfo : EIATTR_MBARRIER_INSTR_OFFSETS
	.align		4
        /*0090*/ 	.byte	0x04, 0x39
        /*0092*/ 	.short	(.L_28 - .L_27)


	//   ....[0]....
.L_27:
        /*0094*/ 	.word	0x00000280
        /*0098*/ 	.word	0x000000ff
        /*009c*/ 	.word	0x00000000
        /*00a0*/ 	.short	0x0100
        /*00a2*/ 	.byte	0x08
	.zero		1


	//   ....[1]....
        /*00a4*/ 	.word	0x00000290
        /*00a8*/ 	.word	0x000000ff
        /*00ac*/ 	.word	0x00000050
        /*00b0*/ 	.short	0x0100
        /*00b2*/ 	.byte	0x08
	.zero		1


	//   ....[2]....
        /*00b4*/ 	.word	0x000002a0
        /*00b8*/ 	.word	0x000000ff
        /*00bc*/ 	.word	0x00000008
        /*00c0*/ 	.short	0x0100
        /*00c2*/ 	.byte	0x08
	.zero		1


	//   ....[3]....
        /*00c4*/ 	.word	0x000002b0
        /*00c8*/ 	.word	0x000000ff
        /*00cc*/ 	.word	0x00000058
        /*00d0*/ 	.short	0x0100
        /*00d2*/ 	.byte	0x08
	.zero		1


	//   ....[4]....
        /*00d4*/ 	.word	0x000002c0
        /*00d8*/ 	.word	0x000000ff
        /*00dc*/ 	.word	0x00000010
        /*00e0*/ 	.short	0x0100
        /*00e2*/ 	.byte	0x08
	.zero		1


	//   ....[5]....
        /*00e4*/ 	.word	0x000002d0
        /*00e8*/ 	.word	0x000000ff
        /*00ec*/ 	.word	0x00000060
        /*00f0*/ 	.short	0x0100
        /*00f2*/ 	.byte	0x08
	.zero		1


	//   ....[6]....
        /*00f4*/ 	.word	0x000002e0
        /*00f8*/ 	.word	0x000000ff
        /*00fc*/ 	.word	0x00000018
        /*0100*/ 	.short	0x0100
        /*0102*/ 	.byte	0x08
	.zero		1


	//   ....[7]....
        /*0104*/ 	.word	0x000002f0
        /*0108*/ 	.word	0x000000ff
        /*010c*/ 	.word	0x00000068
        /*0110*/ 	.short	0x0100
        /*0112*/ 	.byte	0x08
	.zero		1


	//   ....[8]....
        /*0114*/ 	.word	0x00000300
        /*0118*/ 	.word	0x000000ff
        /*011c*/ 	.word	0x00000020
        /*0120*/ 	.short	0x0100
        /*0122*/ 	.byte	0x08
	.zero		1


	//   ....[9]....
        /*0124*/ 	.word	0x00000310
        /*0128*/ 	.word	0x000000ff
        /*012c*/ 	.word	0x00000070
        /*0130*/ 	.short	0x0100
        /*0132*/ 	.byte	0x08
	.zero		1


	//   ....[10]....
        /*0134*/ 	.word	0x00000320
        /*0138*/ 	.word	0x000000ff
        /*013c*/ 	.word	0x00000028
        /*0140*/ 	.short	0x0100
        /*0142*/ 	.byte	0x08
	.zero		1


	//   ....[11]....
        /*0144*/ 	.word	0x00000330
        /*0148*/ 	.word	0x000000ff
        /*014c*/ 	.word	0x00000078
        /*0150*/ 	.short	0x0100
        /*0152*/ 	.byte	0x08
	.zero		1


	//   ....[12]....
        /*0154*/ 	.word	0x00000340
        /*0158*/ 	.word	0x000000ff
        /*015c*/ 	.word	0x00000030
        /*0160*/ 	.short	0x0100
        /*0162*/ 	.byte	0x08
	.zero		1


	//   ....[13]....
        /*0164*/ 	.word	0x00000350
        /*0168*/ 	.word	0x000000ff
        /*016c*/ 	.word	0x00000080
        /*0170*/ 	.short	0x0100
        /*0172*/ 	.byte	0x08
	.zero		1


	//   ....[14]....
        /*0174*/ 	.word	0x00000360
        /*0178*/ 	.word	0x000000ff
        /*017c*/ 	.word	0x00000038
        /*0180*/ 	.short	0x0100
        /*0182*/ 	.byte	0x08
	.zero		1


	//   ....[15]....
        /*0184*/ 	.word	0x00000370
        /*0188*/ 	.word	0x000000ff
        /*018c*/ 	.word	0x00000088
        /*0190*/ 	.short	0x0100
        /*0192*/ 	.byte	0x08
	.zero		1


	//   ....[16]....
        /*0194*/ 	.word	0x00000380
        /*0198*/ 	.word	0x000000ff
        /*019c*/ 	.word	0x00000040
        /*01a0*/ 	.short	0x0100
        /*01a2*/ 	.byte	0x08
	.zero		1


	//   ....[17]....
        /*01a4*/ 	.word	0x00000390
        /*01a8*/ 	.word	0x000000ff
        /*01ac*/ 	.word	0x00000090
        /*01b0*/ 	.short	0x0100
        /*01b2*/ 	.byte	0x08
	.zero		1


	//   ....[18]....
        /*01b4*/ 	.word	0x000003a0
        /*01b8*/ 	.word	0x000000ff
        /*01bc*/ 	.word	0x00000048
        /*01c0*/ 	.short	0x0100
        /*01c2*/ 	.byte	0x08
	.zero		1


	//   ....[19]....
        /*01c4*/ 	.word	0x000003b0
        /*01c8*/ 	.word	0x000000ff
        /*01cc*/ 	.word	0x00000098
        /*01d0*/ 	.short	0x0100
        /*01d2*/ 	.byte	0x08
	.zero		1


	//   ....[20]....
        /*01d4*/ 	.word	0x000008f0
        /*01d8*/ 	.word	0x000000ff
        /*01dc*/ 	.word	0x000000d0
        /*01e0*/ 	.short	0x0100
        /*01e2*/ 	.byte	0x08
	.zero		1


	//   ....[21]....
        /*01e4*/ 	.word	0x00000990
        /*01e8*/ 	.word	0x000000ff
        /*01ec*/ 	.word	0x000000d8
        /*01f0*/ 	.short	0x0100
        /*01f2*/ 	.byte	0x08
	.zero		1


	//   ....[22]....
        /*01f4*/ 	.word	0x000009b0
        /*01f8*/ 	.word	0x000000ff
        /*01fc*/ 	.word	0x000000b0
        /*0200*/ 	.short	0x0100
        /*0202*/ 	.byte	0x09
	.zero		1


	//   ....[23]....
        /*0204*/ 	.word	0x000009c0
        /*0208*/ 	.word	0x000000ff
        /*020c*/ 	.word	0x000000b8
        /*0210*/ 	.short	0x0100
        /*0212*/ 	.byte	0x09
	.zero		1


	//   ....[24]....
        /*0214*/ 	.word	0x000009d0
        /*0218*/ 	.word	0x000000ff
        /*021c*/ 	.word	0x000000c0
        /*0220*/ 	.short	0x0100
        /*0222*/ 	.byte	0x09
	.zero		1


	//   ....[25]....
        /*0224*/ 	.word	0x000009e0
        /*0228*/ 	.word	0x000000ff
        /*022c*/ 	.word	0x000000c8
        /*0230*/ 	.short	0x0100
        /*0232*/ 	.byte	0x09
	.zero		1


	//   ....[26]....
        /*0234*/ 	.word	0x00001880
        /*0238*/ 	.word	0x000000ff
        /*023c*/ 	.word	0xfffffff8
        /*0240*/ 	.short	0x010a
        /*0242*/ 	.byte	0x0c
	.zero		1


	//   ....[27]....
        /*0244*/ 	.word	0x00001b50
        /*0248*/ 	.word	0x000000ff
        /*024c*/ 	.word	0x00000000
        /*0250*/ 	.short	0x010a
        /*0252*/ 	.byte	0x08
	.zero		1


	//   ....[28]....
        /*0254*/ 	.word	0x00001b90
        /*0258*/ 	.word	0x000000ff
        /*025c*/ 	.word	0x00000000
        /*0260*/ 	.short	0x010a
        /*0262*/ 	.byte	0x08
	.zero		1


	//   ....[29]....
        /*0264*/ 	.word	0x00001d20
        /*0268*/ 	.word	0x00000017
        /*026c*/ 	.word	0x00000000
        /*0270*/ 	.short	0x0101
        /*0272*/ 	.byte	0x3f
	.zero		1


	//   ....[30]....
        /*0274*/ 	.word	0x00001eb0
        /*0278*/ 	.word	0x00000016
        /*027c*/ 	.word	0x00000000
        /*0280*/ 	.short	0x0101
        /*0282*/ 	.byte	0x15
	.zero		1


	//   ....[31]....
        /*0284*/ 	.word	0x00001f00
        /*0288*/ 	.word	0x000000ff
        /*028c*/ 	.word	0x00000008
        /*0290*/ 	.short	0x010a
        /*0292*/ 	.byte	0x0c
	.zero		1


	//   ....[32]....
        /*0294*/ 	.word	0x00006ad0
        /*0298*/ 	.word	0x00000004
        /*029c*/ 	.word	0x00000000
        /*02a0*/ 	.short	0x0101
        /*02a2*/ 	.byte	0x15
	.zero		1


	//   ....[33]....
        /*02a4*/ 	.word	0x00007420
        /*02a8*/ 	.word	0x00000014
        /*02ac*/ 	.word	0x00000050
        /*02b0*/ 	.short	0x010a
        /*02b2*/ 	.byte	0x3f
	.zero		1


	//   ....[34]....
        /*02b4*/ 	.word	0x00007880
        /*02b8*/ 	.word	0x0000000a
        /*02bc*/ 	.word	0x000000d8
        /*02c0*/ 	.short	0x0101
        /*02c2*/ 	.byte	0x3f
	.zero		1


	//   ....[35]....
        /*02c4*/ 	.word	0x00007ff0
        /*02c8*/ 	.word	0x00000005
        /*02cc*/ 	.word	0x00000000
        /*02d0*/ 	.short	0x010a
        /*02d2*/ 	.byte	0x3f
	.zero		1


	//   ....[36]....
        /*02d4*/ 	.word	0x00008070
        /*02d8*/ 	.word	0x00000007
        /*02dc*/ 	.word	0x00000000
        /*02e0*/ 	.short	0x010a
        /*02e2*/ 	.byte	0x3f
	.zero		1


	//   ....[37]....
        /*02e4*/ 	.word	0x00008100
        /*02e8*/ 	.word	0x00000006
        /*02ec*/ 	.word	0x00000000
        /*02f0*/ 	.short	0x010a
        /*02f2*/ 	.byte	0x3f
	.zero		1


	//   ....[38]....
        /*02f4*/ 	.word	0x00008190
        /*02f8*/ 	.word	0x00000009
        /*02fc*/ 	.word	0x00000000
        /*0300*/ 	.short	0x010a
        /*0302*/ 	.byte	0x3f
	.zero		1


	//   ....[39]....
        /*0304*/ 	.word	0x00008220
        /*0308*/ 	.word	0x00000006
        /*030c*/ 	.word	0x00000000
        /*0310*/ 	.short	0x010a
        /*0312*/ 	.byte	0x3f
	.zero		1


	//   ....[40]....
        /*0314*/ 	.word	0x000082b0
        /*0318*/ 	.word	0x00000009
        /*031c*/ 	.word	0x00000000
        /*0320*/ 	.short	0x010a
        /*0322*/ 	.byte	0x3f
	.zero		1


	//   ....[41]....
        /*0324*/ 	.word	0x00008340
        /*0328*/ 	.word	0x00000006
        /*032c*/ 	.word	0x00000000
        /*0330*/ 	.short	0x010a
        /*0332*/ 	.byte	0x3f
	.zero		1


	//   ....[42]....
        /*0334*/ 	.word	0x000083d0
        /*0338*/ 	.word	0x00000009
        /*033c*/ 	.word	0x00000000
        /*0340*/ 	.short	0x010a
        /*0342*/ 	.byte	0x3f
	.zero		1


	//   ....[43]....
        /*0344*/ 	.word	0x00008460
        /*0348*/ 	.word	0x00000006
        /*034c*/ 	.word	0x00000000
        /*0350*/ 	.short	0x010a
        /*0352*/ 	.byte	0x3f
	.zero		1


	//   ....[44]....
        /*0354*/ 	.word	0x000084f0
        /*0358*/ 	.word	0x00000003
        /*035c*/ 	.word	0x00000000
        /*0360*/ 	.short	0x010a
        /*0362*/ 	.byte	0x3f
	.zero		1


	//   ....[45]....
        /*0364*/ 	.word	0x00008560
        /*0368*/ 	.word	0x00000016
        /*036c*/ 	.word	0xfffffff8
        /*0370*/ 	.short	0x010a
        /*0372*/ 	.byte	0x3f
	.zero		1


	//   ....[46]....
        /*0374*/ 	.word	0x000085c0
        /*0378*/ 	.word	0x00000058
        /*037c*/ 	.word	0x00000000
        /*0380*/ 	.short	0x010a
        /*0382*/ 	.byte	0x3f
	.zero		1


	//   ....[47]....
        /*0384*/ 	.word	0x00008620
        /*0388*/ 	.word	0x00000016
        /*038c*/ 	.word	0x00000008
        /*0390*/ 	.short	0x010a
        /*0392*/ 	.byte	0x3f
	.zero		1


	//   ....[48]....
        /*0394*/ 	.word	0x000086f0
        /*0398*/ 	.word	0x00000014
        /*039c*/ 	.word	0x00000050
        /*03a0*/ 	.short	0x010a
        /*03a2*/ 	.byte	0x3f
	.zero		1


	//   ....[49]....
        /*03a4*/ 	.word	0x000087d0
        /*03a8*/ 	.word	0x00000005
        /*03ac*/ 	.word	0x00000000
        /*03b0*/ 	.short	0x010a
        /*03b2*/ 	.byte	0x3f
	.zero		1


	//   ....[50]....
        /*03b4*/ 	.word	0x00008820
        /*03b8*/ 	.word	0x00000007
        /*03bc*/ 	.word	0x00000000
        /*03c0*/ 	.short	0x010a
        /*03c2*/ 	.byte	0x3f
	.zero		1


	//   ....[51]....
        /*03c4*/ 	.word	0x00008870
        /*03c8*/ 	.word	0x00000006
        /*03cc*/ 	.word	0x00000000
        /*03d0*/ 	.short	0x010a
        /*03d2*/ 	.byte	0x3f
	.zero		1


	//   ....[52]....
        /*03d4*/ 	.word	0x000088c0
        /*03d8*/ 	.word	0x00000009
        /*03dc*/ 	.word	0x00000000
        /*03e0*/ 	.short	0x010a
        /*03e2*/ 	.byte	0x3f
	.zero		1


	//   ....[53]....
        /*03e4*/ 	.word	0x00008910
        /*03e8*/ 	.word	0x00000006
        /*03ec*/ 	.word	0x00000000
        /*03f0*/ 	.short	0x010a
        /*03f2*/ 	.byte	0x3f
	.zero		1


	//   ....[54]....
        /*03f4*/ 	.word	0x00008960
        /*03f8*/ 	.word	0x00000009
        /*03fc*/ 	.word	0x00000000
        /*0400*/ 	.short	0x010a
        /*0402*/ 	.byte	0x3f
	.zero		1


	//   ....[55]....
        /*0404*/ 	.word	0x000089b0
        /*0408*/ 	.word	0x00000006
        /*040c*/ 	.word	0x00000000
        /*0410*/ 	.short	0x010a
        /*0412*/ 	.byte	0x3f
	.zero		1


	//   ....[56]....
        /*0414*/ 	.word	0x00008a00
        /*0418*/ 	.word	0x00000009
        /*041c*/ 	.word	0x00000000
        /*0420*/ 	.short	0x010a
        /*0422*/ 	.byte	0x3f
	.zero		1


	//   ....[57]....
        /*0424*/ 	.word	0x00008a50
        /*0428*/ 	.word	0x00000006
        /*042c*/ 	.word	0x00000000
        /*0430*/ 	.short	0x010a
        /*0432*/ 	.byte	0x3f
	.zero		1


	//----- nvinfo : EIATTR_NUM_MBARRIERS
	.align		4
.L_28:
        /*0434*/ 	.byte	0x03, 0x38
        /*0436*/ 	.short	0x001a


	//----- nvinfo : EIATTR_EXIT_INSTR_OFFSETS
	.align		4
        /*0438*/ 	.byte	0x04, 0x1c
        /*043a*/ 	.short	(.L_30 - .L_29)


	//   ....[0]....
.L_29:
        /*043c*/ 	.word	0x00001480


	//   ....[1]....
        /*0440*/ 	.word	0x000014e0


	//   ....[2]....
        /*0444*/ 	.word	0x000070e0


	//   ....[3]....
        /*0448*/ 	.word	0x00007110


	//   ....[4]....
        /*044c*/ 	.word	0x00008540


	//----- nvinfo : EIATTR_MAX_THREADS
	.align		4
.L_30:
        /*0450*/ 	.byte	0x04, 0x05
        /*0452*/ 	.short	(.L_32 - .L_31)
.L_31:
        /*0454*/ 	.word	0x00000180
        /*0458*/ 	.word	0x00000001
        /*045c*/ 	.word	0x00000001


	//----- nvinfo : EIATTR_CRS_STACK_SIZE
	.align		4
.L_32:
        /*0460*/ 	.byte	0x04, 0x1e
        /*0462*/ 	.short	(.L_34 - .L_33)
.L_33:
        /*0464*/ 	.word	0x00000000


	//----- nvinfo : EIATTR_CBANK_PARAM_SIZE
	.align		4
.L_34:
        /*0468*/ 	.byte	0x03, 0x19
        /*046a*/ 	.short	0x0570


	//----- nvinfo : EIATTR_PARAM_CBANK
	.align		4
        /*046c*/ 	.byte	0x04, 0x0a
        /*046e*/ 	.short	(.L_36 - .L_35)
	.align		4
.L_35:
        /*0470*/ 	.word	index@(.nv.constant0._ZN7cutlass13device_kernelINS_4gemm6kernel13GemmUniversalIN4cute5tupleIJiiiiEEENS1_10collective13CollectiveMmaINS1_40MainloopSm90TmaGmmaWarpSpecializedSparseILi10ENS5_IJNS4_1CILi2EEENSA_ILi1EEESC_EEENS1_32KernelTmaWarpSpecializedPingpongEEENS5_IJNSA_ILi64EEENSA_ILi128EEESH_EEEaNS5_IJNS4_6LayoutINS5_IJiNS5_IJSB_iEEEiEEENS5_IJlNS5_IJSC_SB_EEElEEEEENSJ_INS5_IJNS5_IJSG_iEEENS5_IJSH_iEEEiEEENS5_IJNS5_IJSH_NSA_ILi8192EEEEEENS5_IJSC_lEEElEEEEEEEEaNS5_IJlSC_lEEENS4_8TiledMMAINS4_8MMA_AtomIJNS4_4SM904GMMA6SPARSE28GMMA_64x128x64_S32S8S8_SS_TNILNS12_9SparseSelE0EEEEEENSJ_INS5_IJSC_SC_SC_EEENS5_IJNSA_ILi0EEES19_S19_EEEEENS5_IJNS4_10UnderscoreES1C_S1C_EEEEENS4_13SM90_TMA_LOADENS4_14ComposedLayoutINS4_7SwizzleILi2ELi4ELi3EEENS4_25smem_sparse_ptr_flag_bitsILi2ELi8EEENSJ_INS5_IJNS5_IJSC_NSA_ILi8EEEEEENS5_IJSB_SG_EEEEEENS5_IJNS5_IJS19_SH_EEESM_EEEEEEEvNS4_8identityENS4_23SM90_TMA_LOAD_MULTICASTENS1G_INS1H_ILi3ELi4ELi3EEENS4_18smem_ptr_flag_bitsILi8EEENSJ_INS5_IJS1L_SH_EEENS5_IJSH_SC_EEEEEEEvS1T_EENS_8epilogue10collective6detail29Sm90TmaWarpSpecializedAdapterINS24_15DefaultEpilogueIiNS5_IJSC_llEEES28_NS23_6thread17LinearCombinationIiLi1EiiLNS29_9ScaleType4KindE0ELNS_15FloatRoundStyleE2EiEENS1_15EpilogueDefaultEEEEEvvEEEEvNT_6ParamsE)
        /*0474*/ 	.short	0x0210
        /*0476*/ 	.short	0x0570


	//----- nvinfo : EIATTR_SW_WAR
	.align		4
.L_36:
        /*0478*/ 	.byte	0x04, 0x36
        /*047a*/ 	.short	(.L_38 - .L_37)
.L_37:
        /*047c*/ 	.word	0x00000008
.L_38:


//--------------------- .nv.callgraph             --------------------------
	.section	.nv.callgraph,"",@"SHT_CUDA_CALLGRAPH"
	.align	4
	.sectionentsize	8
	.align		4
        /*0000*/ 	.word	0x00000000
	.align		4
        /*0004*/ 	.word	0xffffffff
	.align		4
        /*0008*/ 	.word	0x00000000
	.align		4
        /*000c*/ 	.word	0xfffffffe
	.align		4
        /*0010*/ 	.word	0x00000000
	.align		4
        /*0014*/ 	.word	0xfffffffd
	.align		4
        /*0018*/ 	.word	0x00000000
	.align		4
        /*001c*/ 	.word	0xfffffffc


//--------------------- .nv.constant4             --------------------------
	.section	.nv.constant4,"a",@progbits
	.align	8
	.align		8
.nv.constant4:
        /*0000*/ 	.dword	_ZN39_INTERNAL_02b3d523_4_k_cu_4a0585d7_33264cuda3std3__45__cpo5beginE
	.align		8
        /*0008*/ 	.dword	_ZN39_INTERNAL_02b3d523_4_k_cu_4a0585d7_33264cuda3std3__45__cpo3endE
	.align		8
        /*0010*/ 	.dword	_ZN39_INTERNAL_02b3d523_4_k_cu_4a0585d7_33264cuda3std3__45__cpo6cbeginE
	.align		8
        /*0018*/ 	.dword	_ZN39_INTERNAL_02b3d523_4_k_cu_4a0585d7_33264cuda3std3__45__cpo4cendE
	.align		8
        /*0020*/ 	.dword	_ZN39_INTERNAL_02b3d523_4_k_cu_4a0585d7_33264cuda3std3__441_GLOBAL__N__02b3d523_4_k_cu_4a0585d7_33266ignoreE
	.align		8
        /*0028*/ 	.dword	_ZN39_INTERNAL_02b3d523_4_k_cu_4a0585d7_33264cuda3std3__419piecewise_constructE
	.align		8
        /*0030*/ 	.dword	_ZN39_INTERNAL_02b3d523_4_k_cu_4a0585d7_33264cuda3std3__48in_placeE
	.align		8
        /*0038*/ 	.dword	_ZN39_INTERNAL_02b3d523_4_k_cu_4a0585d7_33264cuda3std6ranges3__45__cpo4swapE
	.align		8
        /*0040*/ 	.dword	_ZN39_INTERNAL_02b3d523_4_k_cu_4a0585d7_33264cuda3std6ranges3__45__cpo9iter_moveE
	.align		8
        /*0048*/ 	.dword	_ZN39_INTERNAL_02b3d523_4_k_cu_4a0585d7_33264cute7productE
	.align		8
        /*0050*/ 	.dword	_ZN39_INTERNAL_02b3d523_4_k_cu_4a0585d7_33264cute1_E


//--------------------- .text._ZN7cutlass13device_kernelINS_4gemm6kernel13GemmUniversalIN4cute5tupleIJiiiiEEENS1_10collective13CollectiveMmaINS1_40MainloopSm90TmaGmmaWarpSpecializedSparseILi10ENS5_IJNS4_1CILi2EEENSA_ILi1EEESC_EEENS1_32KernelTmaWarpSpecializedPingpongEEENS5_IJNSA_ILi64EEENSA_ILi128EEESH_EEEaNS5_IJNS4_6LayoutINS5_IJiNS5_IJSB_iEEEiEEENS5_IJlNS5_IJSC_SB_EEElEEEEENSJ_INS5_IJNS5_IJSG_iEEENS5_IJSH_iEEEiEEENS5_IJNS5_IJSH_NSA_ILi8192EEEEEENS5_IJSC_lEEElEEEEEEEEaNS5_IJlSC_lEEENS4_8TiledMMAINS4_8MMA_AtomIJNS4_4SM904GMMA6SPARSE28GMMA_64x128x64_S32S8S8_SS_TNILNS12_9SparseSelE0EEEEEENSJ_INS5_IJSC_SC_SC_EEENS5_IJNSA_ILi0EEES19_S19_EEEEENS5_IJNS4_10UnderscoreES1C_S1C_EEEEENS4_13SM90_TMA_LOADENS4_14ComposedLayoutINS4_7SwizzleILi2ELi4ELi3EEENS4_25smem_sparse_ptr_flag_bitsILi2ELi8EEENSJ_INS5_IJNS5_IJSC_NSA_ILi8EEEEEENS5_IJSB_SG_EEEEEENS5_IJNS5_IJS19_SH_EEESM_EEEEEEEvNS4_8identityENS4_23SM90_TMA_LOAD_MULTICASTENS1G_INS1H_ILi3ELi4ELi3EEENS4_18smem_ptr_flag_bitsILi8EEENSJ_INS5_IJS1L_SH_EEENS5_IJSH_SC_EEEEEEEvS1T_EENS_8epilogue10collective6detail29Sm90TmaWarpSpecializedAdapterINS24_15DefaultEpilogueIiNS5_IJSC_llEEES28_NS23_6thread17LinearCombinationIiLi1EiiLNS29_9ScaleType4KindE0ELNS_15FloatRoundStyleE2EiEENS1_15EpilogueDefaultEEEEEvvEEEEvNT_6ParamsE --------------------------
	.section	.text._ZN7cutlass13device_kernelINS_4gemm6kernel13GemmUniversalIN4cute5tupleIJiiiiEEENS1_10collective13CollectiveMmaINS1_40MainloopSm90TmaGmmaWarpSpecializedSparseILi10ENS5_IJNS4_1CILi2EEENSA_ILi1EEESC_EEENS1_32KernelTmaWarpSpecializedPingpongEEENS5_IJNSA_ILi64EEENSA_ILi128EEESH_EEEaNS5_IJNS4_6LayoutINS5_IJiNS5_IJSB_iEEEiEEENS5_IJlNS5_IJSC_SB_EEElEEEEENSJ_INS5_IJNS5_IJSG_iEEENS5_IJSH_iEEEiEEENS5_IJNS5_IJSH_NSA_ILi8192EEEEEENS5_IJSC_lEEElEEEEEEEEaNS5_IJlSC_lEEENS4_8TiledMMAINS4_8MMA_AtomIJNS4_4SM904GMMA6SPARSE28GMMA_64x128x64_S32S8S8_SS_TNILNS12_9SparseSelE0EEEEEENSJ_INS5_IJSC_SC_SC_EEENS5_IJNSA_ILi0EEES19_S19_EEEEENS5_IJNS4_10UnderscoreES1C_S1C_EEEEENS4_13SM90_TMA_LOADENS4_14ComposedLayoutINS4_7SwizzleILi2ELi4ELi3EEENS4_25smem_sparse_ptr_flag_bitsILi2ELi8EEENSJ_INS5_IJNS5_IJSC_NSA_ILi8EEEEEENS5_IJSB_SG_EEEEEENS5_IJNS5_IJS19_SH_EEESM_EEEEEEEvNS4_8identityENS4_23SM90_TMA_LOAD_MULTICASTENS1G_INS1H_ILi3ELi4ELi3EEENS4_18smem_ptr_flag_bitsILi8EEENSJ_INS5_IJS1L_SH_EEENS5_IJSH_SC_EEEEEEEvS1T_EENS_8epilogue10collective6detail29Sm90TmaWarpSpecializedAdapterINS24_15DefaultEpilogueIiNS5_IJSC_llEEES28_NS23_6thread17LinearCombinationIiLi1EiiLNS29_9ScaleType4KindE0ELNS_15FloatRoundStyleE2EiEENS1_15EpilogueDefaultEEEEEvvEEEEvNT_6ParamsE,"ax",@progbits
	.align	128
.text._ZN7cutlass13device_kernelINS_4gemm6kernel13GemmUniversalIN4cute5tupleIJiiiiEEENS1_10collective13CollectiveMmaINS1_40MainloopSm90TmaGmmaWarpSpecializedSparseILi10ENS5_IJNS4_1CILi2EEENSA_ILi1EEESC_EEENS1_32KernelTmaWarpSpecializedPingpongEEENS5_IJNSA_ILi64EEENSA_ILi128EEESH_EEEaNS5_IJNS4_6LayoutINS5_IJiNS5_IJSB_iEEEiEEENS5_IJlNS5_IJSC_SB_EEElEEEEENSJ_INS5_IJNS5_IJSG_iEEENS5_IJSH_iEEEiEEENS5_IJNS5_IJSH_NSA_ILi8192EEEEEENS5_IJSC_lEEElEEEEEEEEaNS5_IJlSC_lEEENS4_8TiledMMAINS4_8MMA_AtomIJNS4_4SM904GMMA6SPARSE28GMMA_64x128x64_S32S8S8_SS_TNILNS12_9SparseSelE0EEEEEENSJ_INS5_IJSC_SC_SC_EEENS5_IJNSA_ILi0EEES19_S19_EEEEENS5_IJNS4_10UnderscoreES1C_S1C_EEEEENS4_13SM90_TMA_LOADENS4_14ComposedLayoutINS4_7SwizzleILi2ELi4ELi3EEENS4_25smem_sparse_ptr_flag_bitsILi2ELi8EEENSJ_INS5_IJNS5_IJSC_NSA_ILi8EEEEEENS5_IJSB_SG_EEEEEENS5_IJNS5_IJS19_SH_EEESM_EEEEEEEvNS4_8identityENS4_23SM90_TMA_LOAD_MULTICASTENS1G_INS1H_ILi3ELi4ELi3EEENS4_18smem_ptr_flag_bitsILi8EEENSJ_INS5_IJS1L_SH_EEENS5_IJSH_SC_EEEEEEEvS1T_EENS_8epilogue10collective6detail29Sm90TmaWarpSpecializedAdapterINS24_15DefaultEpilogueIiNS5_IJSC_llEEES28_NS23_6thread17LinearCombinationIiLi1EiiLNS29_9ScaleType4KindE0ELNS_15FloatRoundStyleE2EiEENS1_15EpilogueDefaultEEEEEvvEEEEvNT_6ParamsE:
        .type           _ZN7cutlass13device_kernelINS_4gemm6kernel13GemmUniversalIN4cute5tupleIJiiiiEEENS1_10collective13CollectiveMmaINS1_40MainloopSm90TmaGmmaWarpSpecializedSparseILi10ENS5_IJNS4_1CILi2EEENSA_ILi1EEESC_EEENS1_32KernelTmaWarpSpecializedPingpongEEENS5_IJNSA_ILi64EEENSA_ILi128EEESH_EEEaNS5_IJNS4_6LayoutINS5_IJiNS5_IJSB_iEEEiEEENS5_IJlNS5_IJSC_SB_EEElEEEEENSJ_INS5_IJNS5_IJSG_iEEENS5_IJSH_iEEEiEEENS5_IJNS5_IJSH_NSA_ILi8192EEEEEENS5_IJSC_lEEElEEEEEEEEaNS5_IJlSC_lEEENS4_8TiledMMAINS4_8MMA_AtomIJNS4_4SM904GMMA6SPARSE28GMMA_64x128x64_S32S8S8_SS_TNILNS12_9SparseSelE0EEEEEENSJ_INS5_IJSC_SC_SC_EEENS5_IJNSA_ILi0EEES19_S19_EEEEENS5_IJNS4_10UnderscoreES1C_S1C_EEEEENS4_13SM90_TMA_LOADENS4_14ComposedLayoutINS4_7SwizzleILi2ELi4ELi3EEENS4_25smem_sparse_ptr_flag_bitsILi2ELi8EEENSJ_INS5_IJNS5_IJSC_NSA_ILi8EEEEEENS5_IJSB_SG_EEEEEENS5_IJNS5_IJS19_SH_EEESM_EEEEEEEvNS4_8identityENS4_23SM90_TMA_LOAD_MULTICASTENS1G_INS1H_ILi3ELi4ELi3EEENS4_18smem_ptr_flag_bitsILi8EEENSJ_INS5_IJS1L_SH_EEENS5_IJSH_SC_EEEEEEEvS1T_EENS_8epilogue10collective6detail29Sm90TmaWarpSpecializedAdapterINS24_15DefaultEpilogueIiNS5_IJSC_llEEES28_NS23_6thread17LinearCombinationIiLi1EiiLNS29_9ScaleType4KindE0ELNS_15FloatRoundStyleE2EiEENS1_15EpilogueDefaultEEEEEvvEEEEvNT_6ParamsE,@function
        .size           _ZN7cutlass13device_kernelINS_4gemm6kernel13GemmUniversalIN4cute5tupleIJiiiiEEENS1_10collective13CollectiveMmaINS1_40MainloopSm90TmaGmmaWarpSpecializedSparseILi10ENS5_IJNS4_1CILi2EEENSA_ILi1EEESC_EEENS1_32KernelTmaWarpSpecializedPingpongEEENS5_IJNSA_ILi64EEENSA_ILi128EEESH_EEEaNS5_IJNS4_6LayoutINS5_IJiNS5_IJSB_iEEEiEEENS5_IJlNS5_IJSC_SB_EEElEEEEENSJ_INS5_IJNS5_IJSG_iEEENS5_IJSH_iEEEiEEENS5_IJNS5_IJSH_NSA_ILi8192EEEEEENS5_IJSC_lEEElEEEEEEEEaNS5_IJlSC_lEEENS4_8TiledMMAINS4_8MMA_AtomIJNS4_4SM904GMMA6SPARSE28GMMA_64x128x64_S32S8S8_SS_TNILNS12_9SparseSelE0EEEEEENSJ_INS5_IJSC_SC_SC_EEENS5_IJNSA_ILi0EEES19_S19_EEEEENS5_IJNS4_10UnderscoreES1C_S1C_EEEEENS4_13SM90_TMA_LOADENS4_14ComposedLayoutINS4_7SwizzleILi2ELi4ELi3EEENS4_25smem_sparse_ptr_flag_bitsILi2ELi8EEENSJ_INS5_IJNS5_IJSC_NSA_ILi8EEEEEENS5_IJSB_SG_EEEEEENS5_IJNS5_IJS19_SH_EEESM_EEEEEEEvNS4_8identityENS4_23SM90_TMA_LOAD_MULTICASTENS1G_INS1H_ILi3ELi4ELi3EEENS4_18smem_ptr_flag_bitsILi8EEENSJ_INS5_IJS1L_SH_EEENS5_IJSH_SC_EEEEEEEvS1T_EENS_8epilogue10collective6detail29Sm90TmaWarpSpecializedAdapterINS24_15DefaultEpilogueIiNS5_IJSC_llEEES28_NS23_6thread17LinearCombinationIiLi1EiiLNS29_9ScaleType4KindE0ELNS_15FloatRoundStyleE2EiEENS1_15EpilogueDefaultEEEEEvvEEEEvNT_6ParamsE,(.L_x_205 - _ZN7cutlass13device_kernelINS_4gemm6kernel13GemmUniversalIN4cute5tupleIJiiiiEEENS1_10collective13CollectiveMmaINS1_40MainloopSm90TmaGmmaWarpSpecializedSparseILi10ENS5_IJNS4_1CILi2EEENSA_ILi1EEESC_EEENS1_32KernelTmaWarpSpecializedPingpongEEENS5_IJNSA_ILi64EEENSA_ILi128EEESH_EEEaNS5_IJNS4_6LayoutINS5_IJiNS5_IJSB_iEEEiEEENS5_IJlNS5_IJSC_SB_EEElEEEEENSJ_INS5_IJNS5_IJSG_iEEENS5_IJSH_iEEEiEEENS5_IJNS5_IJSH_NSA_ILi8192EEEEEENS5_IJSC_lEEElEEEEEEEEaNS5_IJlSC_lEEENS4_8TiledMMAINS4_8MMA_AtomIJNS4_4SM904GMMA6SPARSE28GMMA_64x128x64_S32S8S8_SS_TNILNS12_9SparseSelE0EEEEEENSJ_INS5_IJSC_SC_SC_EEENS5_IJNSA_ILi0EEES19_S19_EEEEENS5_IJNS4_10UnderscoreES1C_S1C_EEEEENS4_13SM90_TMA_LOADENS4_14ComposedLayoutINS4_7SwizzleILi2ELi4ELi3EEENS4_25smem_sparse_ptr_flag_bitsILi2ELi8EEENSJ_INS5_IJNS5_IJSC_NSA_ILi8EEEEEENS5_IJSB_SG_EEEEEENS5_IJNS5_IJS19_SH_EEESM_EEEEEEEvNS4_8identityENS4_23SM90_TMA_LOAD_MULTICASTENS1G_INS1H_ILi3ELi4ELi3EEENS4_18smem_ptr_flag_bitsILi8EEENSJ_INS5_IJS1L_SH_EEENS5_IJSH_SC_EEEEEEEvS1T_EENS_8epilogue10collective6detail29Sm90TmaWarpSpecializedAdapterINS24_15DefaultEpilogueIiNS5_IJSC_llEEES28_NS23_6thread17LinearCombinationIiLi1EiiLNS29_9ScaleType4KindE0ELNS_15FloatRoundStyleE2EiEENS1_15EpilogueDefaultEEEEEvvEEEEvNT_6ParamsE)
        .other          _ZN7cutlass13device_kernelINS_4gemm6kernel13GemmUniversalIN4cute5tupleIJiiiiEEENS1_10collective13CollectiveMmaINS1_40MainloopSm90TmaGmmaWarpSpecializedSparseILi10ENS5_IJNS4_1CILi2EEENSA_ILi1EEESC_EEENS1_32KernelTmaWarpSpecializedPingpongEEENS5_IJNSA_ILi64EEENSA_ILi128EEESH_EEEaNS5_IJNS4_6LayoutINS5_IJiNS5_IJSB_iEEEiEEENS5_IJlNS5_IJSC_SB_EEElEEEEENSJ_INS5_IJNS5_IJSG_iEEENS5_IJSH_iEEEiEEENS5_IJNS5_IJSH_NSA_ILi8192EEEEEENS5_IJSC_lEEElEEEEEEEEaNS5_IJlSC_lEEENS4_8TiledMMAINS4_8MMA_AtomIJNS4_4SM904GMMA6SPARSE28GMMA_64x128x64_S32S8S8_SS_TNILNS12_9SparseSelE0EEEEEENSJ_INS5_IJSC_SC_SC_EEENS5_IJNSA_ILi0EEES19_S19_EEEEENS5_IJNS4_10UnderscoreES1C_S1C_EEEEENS4_13SM90_TMA_LOADENS4_14ComposedLayoutINS4_7SwizzleILi2ELi4ELi3EEENS4_25smem_sparse_ptr_flag_bitsILi2ELi8EEENSJ_INS5_IJNS5_IJSC_NSA_ILi8EEEEEENS5_IJSB_SG_EEEEEENS5_IJNS5_IJS19_SH_EEESM_EEEEEEEvNS4_8identityENS4_23SM90_TMA_LOAD_MULTICASTENS1G_INS1H_ILi3ELi4ELi3EEENS4_18smem_ptr_flag_bitsILi8EEENSJ_INS5_IJS1L_SH_EEENS5_IJSH_SC_EEEEEEEvS1T_EENS_8epilogue10collective6detail29Sm90TmaWarpSpecializedAdapterINS24_15DefaultEpilogueIiNS5_IJSC_llEEES28_NS23_6thread17LinearCombinationIiLi1EiiLNS29_9ScaleType4KindE0ELNS_15FloatRoundStyleE2EiEENS1_15EpilogueDefaultEEEEEvvEEEEvNT_6ParamsE,@"STO_CUDA_ENTRY STV_DEFAULT"
_ZN7cutlass13device_kernelINS_4gemm6kernel13GemmUniversalIN4cute5tupleIJiiiiEEENS1_10collective13CollectiveMmaINS1_40MainloopSm90TmaGmmaWarpSpecializedSparseILi10ENS5_IJNS4_1CILi2EEENSA_ILi1EEESC_EEENS1_32KernelTmaWarpSpecializedPingpongEEENS5_IJNSA_ILi64EEENSA_ILi128EEESH_EEEaNS5_IJNS4_6LayoutINS5_IJiNS5_IJSB_iEEEiEEENS5_IJlNS5_IJSC_SB_EEElEEEEENSJ_INS5_IJNS5_IJSG_iEEENS5_IJSH_iEEEiEEENS5_IJNS5_IJSH_NSA_ILi8192EEEEEENS5_IJSC_lEEElEEEEEEEEaNS5_IJlSC_lEEENS4_8TiledMMAINS4_8MMA_AtomIJNS4_4SM904GMMA6SPARSE28GMMA_64x128x64_S32S8S8_SS_TNILNS12_9SparseSelE0EEEEEENSJ_INS5_IJSC_SC_SC_EEENS5_IJNSA_ILi0EEES19_S19_EEEEENS5_IJNS4_10UnderscoreES1C_S1C_EEEEENS4_13SM90_TMA_LOADENS4_14ComposedLayoutINS4_7SwizzleILi2ELi4ELi3EEENS4_25smem_sparse_ptr_flag_bitsILi2ELi8EEENSJ_INS5_IJNS5_IJSC_NSA_ILi8EEEEEENS5_IJSB_SG_EEEEEENS5_IJNS5_IJS19_SH_EEESM_EEEEEEEvNS4_8identityENS4_23SM90_TMA_LOAD_MULTICASTENS1G_INS1H_ILi3ELi4ELi3EEENS4_18smem_ptr_flag_bitsILi8EEENSJ_INS5_IJS1L_SH_EEENS5_IJSH_SC_EEEEEEEvS1T_EENS_8epilogue10collective6detail29Sm90TmaWarpSpecializedAdapterINS24_15DefaultEpilogueIiNS5_IJSC_llEEES28_NS23_6thread17LinearCombinationIiLi1EiiLNS29_9ScaleType4KindE0ELNS_15FloatRoundStyleE2EiEENS1_15EpilogueDefaultEEEEEvvEEEEvNT_6ParamsE:
[----:B------:R-:W-:Y:S01]  /*0000*/  LDC R1, c[0x0][0x28] ;  /* 0x00000a00ff017b82 */ /* 0x000fe20000000800 */
[----:B------:R-:W0:Y:S01]  /*0010*/  S2R R10, SR_TID.X ;  /* 0x00000000000a7919 */ /* 0x000e220000002100 */
[----:B------:R-:W-:Y:S01]  /*0020*/  ELECT P0, URZ, PT ;  /* 0x00000000003f782f */ /* 0x000fe20003800000 */
[----:B------:R-:W-:Y:S01]  /*0030*/  BSSY B0, `(.L_x_0) ;  /* 0x0000012000007945 */ /* 0x000fe20003800000 */
[--C-:B0-----:R-:W-:Y:S02]  /*0040*/  SHF.R.U32.HI R0, RZ, 0x5, R10.reuse ;  /* 0x00000005ff007819 */ /* 0x101fe4000001160a */
[----:B------:R-:W-:-:S03]  /*0050*/  SHF.R.U32.HI R4, RZ, 0x7, R10 ;  /* 0x00000007ff047819 */ /* 0x000fc6000001160a */
[----:B------:R-:W0:Y:S04]  /*0060*/  SHFL.IDX PT, R2, R0, RZ, 0x1f ;  /* 0x00001fff00027589 */ /* 0x000e2800000e0000 */
[----:B------:R1:W2:Y:S01]  /*0070*/  SHFL.IDX PT, R5, R4, RZ, 0x1f ;  /* 0x00001fff04057589 */ /* 0x0002a200000e0000 */
[----:B0-----:R-:W-:-:S13]  /*0080*/  ISETP.NE.OR P0, PT, R2, RZ, !P0 ;  /* 0x000000ff0200720c */ /* 0x001fda0004705670 */
[----:B-12---:R-:W-:Y:S05]  /*0090*/  @P0 BRA `(.L_x_1) ;  /* 0x00000000002c0947 */ /* 0x006fea0003800000 */
[----:B------:R-:W-:Y:S02]  /*00a0*/  ULDC.64 UR4, c[0x0][0x198] ;  /* 0x0000660000047ab9 */ /* 0x000fe40000000a00 */
[----:B------:R-:W-:Y:S02]  /*00b0*/  UIADD3 UR6, UP0, UR4, 0xf0, URZ ;  /* 0x000000f004067890 */ /* 0x000fe4000ff1e03f */
[----:B------:R-:W-:Y:S02]  /*00c0*/  UIADD3 UR8, UP1, UR4, 0x1f0, URZ ;  /* 0x000001f004087890 */ /* 0x000fe4000ff3e03f */
[----:B------:R-:W-:Y:S02]  /*00d0*/  UIADD3 UR4, UP2, UR4, 0x2f0, URZ ;  /* 0x000002f004047890 */ /* 0x000fe4000ff5e03f */
[----:B------:R-:W-:Y:S02]  /*00e0*/  UIADD3.X UR7, URZ, UR5, URZ, UP0, !UPT ;  /* 0x000000053f077290 */ /* 0x000fe400087fe43f */
[----:B------:R-:W-:-:S02]  /*00f0*/  UIADD3.X UR9, URZ, UR5, URZ, UP1, !UPT ;  /* 0x000000053f097290 */ /* 0x000fc40008ffe43f */
[----:B------:R-:W-:-:S05]  /*0100*/  UIADD3.X UR5, URZ, UR5, URZ, UP2, !UPT ;  /* 0x000000053f057290 */ /* 0x000fca00097fe43f */
[----:B------:R0:W-:Y:S02]  /*0110*/  UTMACCTL.PF [UR6] ;  /* 0x00000000060079b9 */ /* 0x0001e40008040000 */
[----:B------:R0:W-:Y:S02]  /*0120*/  UTMACCTL.PF [UR8] ;  /* 0x00000000080079b9 */ /* 0x0001e40008040000 */
[----:B------:R0:W-:Y:S02]  /*0130*/  UTMACCTL.PF [UR4] ;  /* 0x00000000040079b9 */ /* 0x0001e40008040000 */
[----:B0-----:R-:W-:Y:S01]  /*0140*/  NOP ;  /* 0x0000000000007918 */ /* 0x001fe20000000000 */
.L_x_1:
[----:B------:R-:W-:Y:S05]  /*0150*/  BSYNC B0 ;  /* 0x0000000000007941 */ /* 0x000fea0003800000 */
.L_x_0:
[----:B------:R-:W0:Y:S02]  /*0160*/  SHFL.IDX PT, R6, R0, RZ, 0x1f ;  /* 0x00001fff00067589 */ /* 0x000e2400000e0000 */
[----:B0-----:R-:W-:-:S13]  /*0170*/  ISETP.NE.AND P0, PT, R6, RZ, PT ;  /* 0x000000ff0600720c */ /* 0x001fda0003f05270 */
[----:B------:R-:W-:Y:S05]  /*0180*/  @P0 BRA `(.L_x_2) ;  /* 0x0000000000940947 */ /* 0x000fea0003800000 */
[----:B------:R-:W-:Y:S01]  /*0190*/  ELECT P0, URZ, PT ;  /* 0x00000000003f782f */ /* 0x000fe20003800000 */
[----:B------:R-:W-:-:S12]  /*01a0*/  BSSY B0, `(.L_x_2) ;  /* 0x0000023000007945 */ /* 0x000fd80003800000 */
[----:B------:R-:W-:Y:S05]  /*01b0*/  @!P0 BRA `(.L_x_3) ;  /* 0x0000000000848947 */ /* 0x000fea0003800000 */
[----:B------:R-:W0:Y:S01]  /*01c0*/  S2UR UR8, SR_CgaCtaId ;  /* 0x00000000000879c3 */ /* 0x000e220000008800 */
[----:B------:R-:W-:Y:S01]  /*01d0*/  UMOV UR4, 0x400 ;  /* 0x0000040000047882 */ /* 0x000fe20000000000 */
[----:B------:R-:W-:Y:S01]  /*01e0*/  UMOV UR5, 0x1 ;  /* 0x0000000100057882 */ /* 0x000fe20000000000 */
[----:B------:R-:W-:Y:S02]  /*01f0*/  UMOV UR6, 0x2 ;  /* 0x0000000200067882 */ /* 0x000fe40000000000 */
[----:B------:R-:W-:-:S04]  /*0200*/  UIADD3 UR6, -UR6, 0x100000, URZ ;  /* 0x0010000006067890 */ /* 0x000fc8000fffe13f */
[----:B------:R-:W-:Y:S02]  /*0210*/  USHF.L.U32 UR7, UR6, 0xb, URZ ;  /* 0x0000000b06077899 */ /* 0x000fe4000800063f */
[----:B------:R-:W-:Y:S02]  /*0220*/  USHF.L.U32 UR6, UR6, 0x1, URZ ;  /* 0x0000000106067899 */ /* 0x000fe4000800063f */
[----:B0-----:R-:W-:Y:S02]  /*0230*/  ULEA UR8, UR8, UR4, 0x18 ;  /* 0x0000000408087291 */ /* 0x001fe4000f8ec03f */
[----:B------:R-:W-:-:S04]  /*0240*/  UIADD3 UR4, -UR5, 0x100000, URZ ;  /* 0x0010000005047890 */ /* 0x000fc8000fffe13f */
[----:B------:R-:W-:Y:S02]  /*0250*/  USHF.L.U32 UR5, UR4, 0xb, URZ ;  /* 0x0000000b04057899 */ /* 0x000fe4000800063f */
[----:B------:R-:W-:Y:S01]  /*0260*/  USHF.L.U32 UR4, UR4, 0x1, URZ ;  /* 0x0000000104047899 */ /* 0x000fe2000800063f */
[----:B------:R-:W0:Y:S11]  /*0270*/  FENCE.VIEW.ASYNC.S ;  /* 0x00000000000073c6 */ /* 0x000e360000000000 */
[----:B0-----:R0:W1:Y:S01]  /*0280*/  SYNCS.EXCH.64 URZ, [UR8], UR4 ;  /* 0x00000004083f75b2 */ /* 0x0010620008000100 */
[----:B------:R0:W2:Y:S01]  /*0290*/  SYNCS.EXCH.64 URZ, [UR8+0x50], UR6 ;  /* 0x00005006083f75b2 */ /* 0x0000a20008000100 */
[----:B------:R0:W3:Y:S01]  /*02a0*/  SYNCS.EXCH.64 URZ, [UR8+0x8], UR4 ;  /* 0x00000804083f75b2 */ /* 0x0000e20008000100 */
[----:B------:R0:W4:Y:S01]  /*02b0*/  SYNCS.EXCH.64 URZ, [UR8+0x58], UR6 ;  /* 0x00005806083f75b2 */ /* 0x0001220008000100 */
[----:B------:R0:W0:Y:S01]  /*02c0*/  SYNCS.EXCH.64 URZ, [UR8+0x10], UR4 ;  /* 0x00001004083f75b2 */ /* 0x0000220008000100 */
        /* <DEDUP_REMOVED lines=15> */
[----:B------:R-:W-:Y:S01]  /*03c0*/  NOP ;  /* 0x0000000000007918 */ /* 0x000fe20000000000 */
.L_x_3:
[----:B0-----:R-:W-:Y:S05]  /*03d0*/  BSYNC B0 ;  /* 0x0000000000007941 */ /* 0x001fea0003800000 */
.L_x_2:
[----:B------:R-:W-:Y:S01]  /*03e0*/  SHF.R.S32.HI R3, RZ, 0x1f, R10 ;  /* 0x0000001fff037819 */ /* 0x000fe2000001140a */
[----:B------:R-:W0:Y:S01]  /*03f0*/  SHFL.IDX PT, R7, R0, RZ, 0x1f ;  /* 0x00001fff00077589 */ /* 0x000e2200000e0000 */
[----:B------:R-:W5:Y:S01]  /*0400*/  S2UR UR13, SR_CTAID.X ;  /* 0x00000000000d79c3 */ /* 0x000f620000002500 */
[----:B------:R-:W-:Y:S02]  /*0410*/  ELECT P0, URZ, PT ;  /* 0x00000000003f782f */ /* 0x000fe40003800000 */
[----:B------:R-:W-:Y:S01]  /*0420*/  LEA.HI R3, R3, R10, RZ, 0x7 ;  /* 0x0000000a03037211 */ /* 0x000fe200078f38ff */
[----:B------:R5:W1:Y:S01]  /*0430*/  SHFL.IDX PT, R9, R0, RZ, 0x1f ;  /* 0x00001fff00097589 */ /* 0x000a6200000e0000 */
[----:B------:R-:W-:Y:S01]  /*0440*/  ELECT P1, URZ, PT ;  /* 0x00000000003f782f */ /* 0x000fe20003820000 */
[----:B------:R-:W-:Y:S01]  /*0450*/  NOP ;  /* 0x0000000000007918 */ /* 0x000fe20000000000 */
[----:B------:R-:W-:Y:S01]  /*0460*/  LOP3.LUT R3, R3, 0xffffff80, RZ, 0xc0, !PT ;  /* 0xffffff8003037812 */ /* 0x000fe200078ec0ff */
[----:B------:R-:W2:Y:S01]  /*0470*/  S2R R16, SR_CTAID.Y ;  /* 0x0000000000107919 */ /* 0x000ea20000002600 */
[----:B------:R-:W-:Y:S01]  /*0480*/  ULDC UR4, c[0x0][0x150] ;  /* 0x0000540000047ab9 */ /* 0x000fe20000000800 */
[----:B------:R-:W3:Y:S01]  /*0490*/  LDC R13, c[0x0][0x144] ;  /* 0x00005100ff0d7b82 */ /* 0x000ee20000000800 */
[----:B------:R-:W-:Y:S01]  /*04a0*/  UMOV UR11, 0x80 ;  /* 0x00000080000b7882 */ /* 0x000fe20000000000 */
[----:B------:R-:W-:Y:S01]  /*04b0*/  IMAD.IADD R11, R10, 0x1, -R3 ;  /* 0x000000010a0b7824 */ /* 0x000fe200078e0a03 */
[----:B------:R-:W4:Y:S01]  /*04c0*/  SHFL.IDX PT, R4, R4, RZ, 0x1f ;  /* 0x00001fff04047589 */ /* 0x000f2200000e0000 */
[----:B------:R-:W-:Y:S01]  /*04d0*/  NOP ;  /* 0x0000000000007918 */ /* 0x000fe20000000000 */
[----:B------:R-:W-:-:S02]  /*04e0*/  VIADD R40, R5, 0xffffffff ;  /* 0xffffffff05287836 */ /* 0x000fc40000000000 */
[----:B------:R-:W-:Y:S01]  /*04f0*/  SHF.R.S32.HI R24, RZ, 0x1f, R11 ;  /* 0x0000001fff187819 */ /* 0x000fe2000001140b */
[----:B------:R-:W3:Y:S02]  /*0500*/  LDC R23, c[0x0][0x148] ;  /* 0x00005200ff177b82 */ /* 0x000ee40000000800 */
[----:B------:R-:W-:Y:S02]  /*0510*/  ISETP.GE.U32.AND P4, PT, R40, 0x2, PT ;  /* 0x000000022800780c */ /* 0x000fe40003f86070 */
[----:B------:R-:W-:Y:S02]  /*0520*/  LEA.HI R3, R24, R11, RZ, 0x3 ;  /* 0x0000000b18037211 */ /* 0x000fe400078f18ff */
[----:B0-----:R-:W-:Y:S02]  /*0530*/  ISETP.NE.OR P0, PT, R7, RZ, !P0 ;  /* 0x000000ff0700720c */ /* 0x001fe40004705670 */
[--C-:B------:R-:W-:Y:S02]  /*0540*/  SHF.R.S32.HI R7, RZ, 0x3, R3.reuse ;  /* 0x00000003ff077819 */ /* 0x100fe40000011403 */
[----:B------:R-:W-:-:S02]  /*0550*/  SHF.R.S32.HI R8, RZ, 0x1f, R3 ;  /* 0x0000001fff087819 */ /* 0x000fc40000011403 */
[----:B------:R-:W-:Y:S02]  /*0560*/  SHF.R.S32.HI R3, RZ, 0x1f, R6 ;  /* 0x0000001fff037819 */ /* 0x000fe40000011406 */
[----:B------:R-:W-:Y:S02]  /*0570*/  LEA.HI R8, R8, R7, RZ, 0x2 ;  /* 0x0000000708087211 */ /* 0x000fe400078f10ff */
[----:B------:R-:W-:Y:S02]  /*0580*/  LEA.HI R3, R3, R6, RZ, 0x2 ;  /* 0x0000000603037211 */ /* 0x000fe400078f10ff */
[----:B------:R-:W-:Y:S01]  /*0590*/  LOP3.LUT R8, R8, 0xfffffffc, RZ, 0xc0, !PT ;  /* 0xfffffffc08087812 */ /* 0x000fe200078ec0ff */
[----:B------:R-:W-:Y:S01]  /*05a0*/  VOTEU.ALL UP0, P0 ;  /* 0x00000000003f7886 */ /* 0x000fe20000000000 */
[----:B------:R-:W-:Y:S02]  /*05b0*/  LOP3.LUT R3, R3, 0x3ffffffc, RZ, 0xc0, !PT ;  /* 0x3ffffffc03037812 */ /* 0x000fe400078ec0ff */
[----:B-----5:R-:W-:Y:S01]  /*05c0*/  I2FP.F32.U32 R0, UR13 ;  /* 0x0000000d00007c45 */ /* 0x020fe20008201000 */
[----:B------:R-:W-:Y:S01]  /*05d0*/  IMAD.IADD R8, R7, 0x1, -R8 ;  /* 0x0000000107087824 */ /* 0x000fe200078e0a08 */
[----:B-1----:R-:W-:Y:S01]  /*05e0*/  ISETP.NE.OR P1, PT, R9, RZ, !P1 ;  /* 0x000000ff0900720c */ /* 0x002fe20004f25670 */
[----:B------:R-:W-:Y:S01]  /*05f0*/  IMAD.IADD R3, R6, 0x1, -R3 ;  /* 0x0000000106037824 */ /* 0x000fe200078e0a03 */
[----:B------:R-:W0:Y:S01]  /*0600*/  @!UP0 S2UR UR7, SR_CgaCtaId ;  /* 0x00000000000789c3 */ /* 0x000e220000008800 */
[----:B------:R-:W-:Y:S01]  /*0610*/  FMUL R12, R0, UR4 ;  /* 0x00000004000c7c20 */ /* 0x000fe20008400000 */
[----:B------:R-:W-:Y:S01]  /*0620*/  ULDC UR4, c[0x0][0x154] ;  /* 0x0000550000047ab9 */ /* 0x000fe20000000800 */
[----:B------:R-:W-:Y:S01]  /*0630*/  IMAD R8, R3, 0x4, R8 ;  /* 0x0000000403087824 */ /* 0x000fe200078e0208 */
[----:B------:R-:W-:Y:S01]  /*0640*/  SHF.R.S32.HI R3, RZ, 0x1f, R2 ;  /* 0x0000001fff037819 */ /* 0x000fe20000011402 */
[----:B------:R-:W-:Y:S01]  /*0650*/  @!UP0 UMOV UR6, 0x400 ;  /* 0x0000040000068882 */ /* 0x000fe20000000000 */
[----:B----4-:R-:W-:Y:S01]  /*0660*/  R2UR UR12, R4 ;  /* 0x00000000040c72ca */ /* 0x010fe200000e0000 */
[----:B------:R-:W1:Y:S01]  /*0670*/  F2I.U32.TRUNC.NTZ R12, R12 ;  /* 0x0000000c000c7305 */ /* 0x000e62000020f000 */
[----:B------:R-:W-:Y:S01]  /*0680*/  LEA.HI R3, R3, R2, RZ, 0x2 ;  /* 0x0000000203037211 */ /* 0x000fe200078f10ff */
[C---:B------:R-:W-:Y:S01]  /*0690*/  IMAD.SHL.U32 R7, R8.reuse, 0x4, RZ ;  /* 0x0000000408077824 */ /* 0x040fe200078e00ff */
[----:B------:R-:W-:Y:S01]  /*06a0*/  LEA.HI R0, R8, R8, RZ, 0x1 ;  /* 0x0000000808007211 */ /* 0x000fe200078f08ff */
[----:B------:R-:W-:Y:S01]  /*06b0*/  VOTEU.ALL UP1, P1 ;  /* 0x00000000003f7886 */ /* 0x000fe20000820000 */
[----:B------:R-:W-:Y:S01]  /*06c0*/  LOP3.LUT R3, R3, 0xfffffffc, RZ, 0xc0, !PT ;  /* 0xfffffffc03037812 */ /* 0x000fe200078ec0ff */
[----:B------:R-:W-:Y:S01]  /*06d0*/  VOTEU.ALL UP2, P1 ;  /* 0x00000000003f7886 */ /* 0x000fe20000840000 */
[----:B------:R-:W-:Y:S01]  /*06e0*/  LOP3.LUT R9, R0, 0xfffffffe, RZ, 0xc0, !PT ;  /* 0xfffffffe00097812 */ /* 0x000fe200078ec0ff */
[----:B------:R-:W-:Y:S01]  /*06f0*/  VOTEU.ALL UP3, P1 ;  /* 0x00000000003f7886 */ /* 0x000fe20000860000 */
[----:B------:R-:W4:Y:S01]  /*0700*/  @!UP1 S2UR UR10, SR_CgaCtaId ;  /* 0x00000000000a99c3 */ /* 0x000f220000008800 */
[----:B------:R-:W-:Y:S01]  /*0710*/  IMAD.IADD R22, R2, 0x1, -R3 ;  /* 0x0000000102167824 */ /* 0x000fe200078e0a03 */
[----:B--2---:R-:W-:Y:S01]  /*0720*/  I2FP.F32.U32 R0, R16 ;  /* 0x0000001000007245 */ /* 0x004fe20000201000 */
[----:B------:R-:W-:Y:S01]  /*0730*/  IMAD.IADD R9, R8, 0x1, -R9 ;  /* 0x0000000108097824 */ /* 0x000fe200078e0a09 */
[----:B------:R-:W-:Y:S01]  /*0740*/  @!UP1 UMOV UR9, 0x400 ;  /* 0x0000040000099882 */ /* 0x000fe20000000000 */
[----:B------:R-:W-:Y:S01]  /*0750*/  VOTEU.ALL UP4, P1 ;  /* 0x00000000003f7886 */ /* 0x000fe20000880000 */
[----:B-1----:R-:W-:-:S02]  /*0760*/  IMAD.MOV R26, RZ, RZ, -R12 ;  /* 0x000000ffff1a7224 */ /* 0x002fc400078e0a0c */
[----:B------:R-:W-:Y:S01]  /*0770*/  FMUL R0, R0, UR4 ;  /* 0x0000000400007c20 */ /* 0x000fe20008400000 */
[----:B------:R-:W1:Y:S01]  /*0780*/  LDC R2, c[0x0][0x140] ;  /* 0x00005000ff027b82 */ /* 0x000e620000000800 */
[----:B------:R-:W-:Y:S01]  /*0790*/  UMOV UR4, 0x20 ;  /* 0x0000002000047882 */ /* 0x000fe20000000000 */
[----:B---3--:R-:W-:Y:S01]  /*07a0*/  IMAD R26, R13, R26, UR13 ;  /* 0x0000000d0d1a7e24 */ /* 0x008fe2000f8e021a */
[----:B------:R-:W-:-:S04]  /*07b0*/  @!UP0 UIADD3 UR4, -UR4, 0x100000, URZ ;  /* 0x0010000004048890 */ /* 0x000fc8000fffe13f */
[----:B------:R-:W-:Y:S02]  /*07c0*/  @!UP0 USHF.L.U32 UR5, UR4, 0xb, URZ ;  /* 0x0000000b04058899 */ /* 0x000fe4000800063f */
[----:B------:R-:W-:Y:S01]  /*07d0*/  @!UP0 USHF.L.U32 UR4, UR4, 0x1, URZ ;  /* 0x0000000104048899 */ /* 0x000fe2000800063f */
[----:B------:R-:W-:Y:S01]  /*07e0*/  LOP3.LUT R12, R8, 0xc, R7, 0x78, !PT ;  /* 0x0000000c080c7812 */ /* 0x000fe200078e7807 */
[----:B------:R-:W2:Y:S01]  /*07f0*/  F2I.U32.TRUNC.NTZ R0, R0 ;  /* 0x0000000000007305 */ /* 0x000ea2000020f000 */
[----:B0-----:R-:W-:Y:S01]  /*0800*/  @!UP0 ULEA UR8, UR7, UR6, 0x18 ;  /* 0x0000000607088291 */ /* 0x001fe2000f8ec03f */
[----:B------:R-:W-:Y:S01]  /*0810*/  ISETP.NE.AND P3, PT, R9, R26, PT ;  /* 0x0000001a0900720c */ /* 0x000fe20003f65270 */
[----:B------:R-:W-:-:S04]  /*0820*/  @!UP1 UIADD3 UR6, -UR11, 0x100000, URZ ;  /* 0x001000000b069890 */ /* 0x000fc8000fffe13f */
[----:B------:R-:W-:Y:S02]  /*0830*/  @!UP1 USHF.L.U32 UR7, UR6, 0xb, URZ ;  /* 0x0000000b06079899 */ /* 0x000fe4000800063f */
[----:B------:R-:W-:Y:S01]  /*0840*/  @!UP1 USHF.L.U32 UR6, UR6, 0x1, URZ ;  /* 0x0000000106069899 */ /* 0x000fe2000800063f */
[C---:B------:R-:W-:Y:S01]  /*0850*/  ISETP.NE.AND P2, PT, R22.reuse, 0x3, PT ;  /* 0x000000031600780c */ /* 0x040fe20003f45270 */
[----:B------:R-:W-:Y:S01]  /*0860*/  VOTEU.ALL UP5, P1 ;  /* 0x00000000003f7886 */ /* 0x000fe200008a0000 */
[----:B------:R-:W-:Y:S01]  /*0870*/  VOTEU.ALL UP0, P0 ;  /* 0x00000000003f7886 */ /* 0x000fe20000000000 */
[----:B------:R-:W-:Y:S01]  /*0880*/  IMAD.MOV.U32 R13, RZ, RZ, 0x1 ;  /* 0x00000001ff0d7424 */ /* 0x000fe200078e00ff */
[----:B----4-:R-:W-:Y:S01]  /*0890*/  @!UP1 ULEA UR9, UR10, UR9, 0x18 ;  /* 0x000000090a099291 */ /* 0x010fe2000f8ec03f */
[----:B------:R-:W-:Y:S01]  /*08a0*/  VOTEU.ALL UP1, P0 ;  /* 0x00000000003f7886 */ /* 0x000fe20000020000 */
[----:B------:R-:W-:Y:S01]  /*08b0*/  ISETP.EQ.OR P0, PT, R22, RZ, !P2 ;  /* 0x000000ff1600720c */ /* 0x000fe20005702670 */
[----:B--2---:R-:W-:Y:S01]  /*08c0*/  IMAD.MOV R28, RZ, RZ, -R0 ;  /* 0x000000ffff1c7224 */ /* 0x004fe200078e0a00 */
[----:B------:R-:W-:Y:S01]  /*08d0*/  @P3 LEA.HI R0, R12, R12, RZ, 0x1 ;  /* 0x0000000c0c003211 */ /* 0x000fe200078f08ff */
[----:B------:R-:W0:Y:S02]  /*08e0*/  FENCE.VIEW.ASYNC.S ;  /* 0x00000000000073c6 */ /* 0x000e240000000000 */
[----:B0-----:R0:W2:Y:S01]  /*08f0*/  @!UP0 SYNCS.EXCH.64 URZ, [UR8+0xd0], UR4 ;  /* 0x0000d004083f85b2 */ /* 0x0010a20008000100 */
[----:B------:R-:W-:Y:S01]  /*0900*/  ISETP.EQ.AND P0, PT, R5, RZ, P0 ;  /* 0x000000ff0500720c */ /* 0x000fe20000702270 */
[----:B------:R-:W-:Y:S01]  /*0910*/  IMAD R3, R23, R28, R16 ;  /* 0x0000001c17037224 */ /* 0x000fe200078e0210 */
[----:B-1----:R-:W-:-:S02]  /*0920*/  ISETP.EQ.U32.AND P1, PT, R2, 0x1, PT ;  /* 0x000000010200780c */ /* 0x002fc40003f22070 */
[----:B------:R-:W-:Y:S02]  /*0930*/  @P3 SHF.R.S32.HI R0, RZ, 0x1, R0 ;  /* 0x00000001ff003819 */ /* 0x000fe40000011400 */
[----:B------:R-:W-:Y:S02]  /*0940*/  SEL R7, RZ, 0x1, !P0 ;  /* 0x00000001ff077807 */ /* 0x000fe40004000000 */
[----:B------:R-:W-:Y:S02]  /*0950*/  @P3 ISETP.NE.AND P5, PT, R0, R3, PT ;  /* 0x000000030000320c */ /* 0x000fe40003fa5270 */
[----:B------:R-:W-:Y:S02]  /*0960*/  ISETP.NE.AND P2, PT, R5, RZ, PT ;  /* 0x000000ff0500720c */ /* 0x000fe40003f45270 */
[----:B------:R-:W-:Y:S02]  /*0970*/  SEL R7, R7, 0x2, P4 ;  /* 0x0000000207077807 */ /* 0x000fe40002000000 */
[----:B------:R-:W-:Y:S01]  /*0980*/  @P3 SEL R13, RZ, 0x1, P5 ;  /* 0x00000001ff0d3807 */ /* 0x000fe20002800000 */
[----:B------:R0:W1:Y:S01]  /*0990*/  @!UP1 SYNCS.EXCH.64 URZ, [UR8+0xd8], UR4 ;  /* 0x0000d804083f95b2 */ /* 0x0000620008000100 */
[----:B------:R-:W-:Y:S01]  /*09a0*/  NOP ;  /* 0x0000000000007918 */ /* 0x000fe20000000000 */
[----:B------:R0:W3:Y:S01]  /*09b0*/  @!UP2 SYNCS.EXCH.64 URZ, [UR9+0xb0], UR6 ;  /* 0x0000b006093fa5b2 */ /* 0x0000e20008000100 */
[----:B------:R0:W4:Y:S01]  /*09c0*/  @!UP3 SYNCS.EXCH.64 URZ, [UR9+0xb8], UR6 ;  /* 0x0000b806093fb5b2 */ /* 0x0001220008000100 */
[----:B------:R0:W0:Y:S01]  /*09d0*/  @!UP4 SYNCS.EXCH.64 URZ, [UR9+0xc0], UR6 ;  /* 0x0000c006093fc5b2 */ /* 0x0000220008000100 */
[----:B------:R0:W0:Y:S01]  /*09e0*/  @!UP5 SYNCS.EXCH.64 URZ, [UR9+0xc8], UR6 ;  /* 0x0000c806093fd5b2 */ /* 0x0000220008000100 */
[----:B------:R-:W-:Y:S01]  /*09f0*/  NOP ;  /* 0x0000000000007918 */ /* 0x000fe20000000000 */
[----:B--2---:R-:W-:Y:S05]  /*0a00*/  @!P1 BRA `(.L_x_4) ;  /* 0x0000000000089947 */ /* 0x004fea0003800000 */
[----:B01-34-:R-:W-:Y:S01]  /*0a10*/  UCGABAR_ARV ;  /* 0x00000000000079c7 */ /* 0x01bfe20008000000 */
[----:B------:R-:W-:Y:S05]  /*0a20*/  BRA `(.L_x_5) ;  /* 0x0000000000047947 */ /* 0x000fea0003800000 */
.L_x_4:
[----:B01-34-:R-:W-:Y:S01]  /*0a30*/  NOP ;  /* 0x0000000000007918 */ /* 0x01bfe20000000000 */
.L_x_5:
[----:B------:R-:W-:Y:S01]  /*0a40*/  ULDC.64 UR4, c[0x0][0x698] ;  /* 0x0001a60000047ab9 */ /* 0x000fe20000000a00 */
[----:B------:R-:W-:Y:S01]  /*0a50*/  ULDC.64 UR18, c[0x0][0x208] ;  /* 0x0000820000127ab9 */ /* 0x000fe20000000a00 */
[----:B------:R-:W-:-:S04]  /*0a60*/  ISETP.NE.U32.AND P0, PT, RZ, UR4, PT ;  /* 0x00000004ff007c0c */ /* 0x000fc8000bf05070 */
[----:B------:R-:W-:-:S13]  /*0a70*/  ISETP.NE.AND.EX P0, PT, RZ, UR5, PT, P0 ;  /* 0x00000005ff007c0c */ /* 0x000fda000bf05300 */
[----:B------:R-:W-:Y:S05]  /*0a80*/  @!P0 BRA `(.L_x_6) ;  /* 0x00000000001c8947 */ /* 0x000fea0003800000 */
[----:B------:R-:W0:Y:S02]  /*0a90*/  LDC.64 R2, c[0x0][0x698] ;  /* 0x0001a600ff027b82 */ /* 0x000e240000000a00 */
[----:B0-----:R-:W2:Y:S02]  /*0aa0*/  LDG.E.64 R2, desc[UR18][R2.64] ;  /* 0x0000001202027981 */ /* 0x001ea4000c1e1b00 */
[----:B--2---:R-:W-:-:S04]  /*0ab0*/  ISETP.NE.U32.AND P0, PT, R2, RZ, PT ;  /* 0x000000ff0200720c */ /* 0x004fc80003f05070 */
[----:B------:R-:W-:-:S13]  /*0ac0*/  ISETP.NE.AND.EX P0, PT, R3, RZ, PT, P0 ;  /* 0x000000ff0300720c */ /* 0x000fda0003f05300 */
[----:B------:R-:W-:Y:S05]  /*0ad0*/  @!P0 BRA `(.L_x_6) ;  /* 0x0000000000088947 */ /* 0x000fea0003800000 */
[----:B------:R0:W5:Y:S01]  /*0ae0*/  LD.E R14, desc[UR18][R2.64] ;  /* 0x00000012020e7980 */ /* 0x000162000c101900 */
[----:B------:R-:W-:Y:S05]  /*0af0*/  BRA `(.L_x_7) ;  /* 0x0000000000207947 */ /* 0x000fea0003800000 */
.L_x_6:
[----:B------:R-:W-:Y:S02]  /*0b00*/  ULDC.64 UR4, c[0x0][0x688] ;  /* 0x0001a20000047ab9 */ /* 0x000fe40000000a00 */
[----:B------:R-:W-:-:S04]  /*0b10*/  ISETP.NE.U32.AND P0, PT, RZ, UR4, PT ;  /* 0x00000004ff007c0c */ /* 0x000fc8000bf05070 */
[----:B------:R-:W-:-:S13]  /*0b20*/  ISETP.NE.AND.EX P0, PT, RZ, UR5, PT, P0 ;  /* 0x00000005ff007c0c */ /* 0x000fda000bf05300 */
[----:B------:R-:W-:Y:S05]  /*0b30*/  @!P0 BRA `(.L_x_8) ;  /* 0x00000000000c8947 */ /* 0x000fea0003800000 */
[----:B------:R-:W0:Y:S02]  /*0b40*/  LDC.64 R14, c[0x0][0x688] ;  /* 0x0001a200ff0e7b82 */ /* 0x000e240000000a00 */
[----:B0-----:R1:W5:Y:S01]  /*0b50*/  LDG.E R14, desc[UR18][R14.64] ;  /* 0x000000120e0e7981 */ /* 0x001362000c1e1900 */
[----:B------:R-:W-:Y:S05]  /*0b60*/  BRA `(.L_x_7) ;  /* 0x0000000000047947 */ /* 0x000fea0003800000 */
.L_x_8:
[----:B------:R-:W2:Y:S02]  /*0b70*/  LDC R14, c[0x0][0x680] ;  /* 0x0001a000ff0e7b82 */ /* 0x000ea40000000800 */
.L_x_7:
[----:B------:R-:W-:Y:S02]  /*0b80*/  ULDC.64 UR4, c[0x0][0x6a0] ;  /* 0x0001a80000047ab9 */ /* 0x000fe40000000a00 */
[----:B------:R-:W-:-:S04]  /*0b90*/  ISETP.NE.U32.AND P0, PT, RZ, UR4, PT ;  /* 0x00000004ff007c0c */ /* 0x000fc8000bf05070 */
[----:B------:R-:W-:-:S13]  /*0ba0*/  ISETP.NE.AND.EX P0, PT, RZ, UR5, PT, P0 ;  /* 0x00000005ff007c0c */ /* 0x000fda000bf05300 */
[----:B------:R-:W-:Y:S05]  /*0bb0*/  @!P0 BRA `(.L_x_9) ;  /* 0x00000000001c8947 */ /* 0x000fea0003800000 */
[----:B0-----:R-:W0:Y:S02]  /*0bc0*/  LDC.64 R2, c[0x0][0x6a0] ;  /* 0x0001a800ff027b82 */ /* 0x001e240000000a00 */
[----:B0-----:R-:W3:Y:S02]  /*0bd0*/  LDG.E.64 R2, desc[UR18][R2.64] ;  /* 0x0000001202027981 */ /* 0x001ee4000c1e1b00 */
[----:B---3--:R-:W-:-:S04]  /*0be0*/  ISETP.NE.U32.AND P0, PT, R2, RZ, PT ;  /* 0x000000ff0200720c */ /* 0x008fc80003f05070 */
[----:B------:R-:W-:-:S13]  /*0bf0*/  ISETP.NE.AND.EX P0, PT, R3, RZ, PT, P0 ;  /* 0x000000ff0300720c */ /* 0x000fda0003f05300 */
[----:B------:R-:W-:Y:S05]  /*0c00*/  @!P0 BRA `(.L_x_9) ;  /* 0x0000000000088947 */ /* 0x000fea0003800000 */
[----:B-1----:R0:W5:Y:S01]  /*0c10*/  LD.E R15, desc[UR18][R2.64] ;  /* 0x00000012020f7980 */ /* 0x002162000c101900 */
[----:B------:R-:W-:Y:S05]  /*0c20*/  BRA `(.L_x_10) ;  /* 0x0000000000207947 */ /* 0x000fea0003800000 */
.L_x_9:
[----:B------:R-:W-:Y:S02]  /*0c30*/  ULDC.64 UR4, c[0x0][0x690] ;  /* 0x0001a40000047ab9 */ /* 0x000fe40000000a00 */
[----:B------:R-:W-:-:S04]  /*0c40*/  ISETP.NE.U32.AND P0, PT, RZ, UR4, PT ;  /* 0x00000004ff007c0c */ /* 0x000fc8000bf05070 */
[----:B------:R-:W-:-:S13]  /*0c50*/  ISETP.NE.AND.EX P0, PT, RZ, UR5, PT, P0 ;  /* 0x00000005ff007c0c */ /* 0x000fda000bf05300 */
[----:B------:R-:W-:Y:S05]  /*0c60*/  @!P0 BRA `(.L_x_11) ;  /* 0x00000000000c8947 */ /* 0x000fea0003800000 */
[----:B0-----:R-:W1:Y:S02]  /*0c70*/  LDC.64 R2, c[0x0][0x690] ;  /* 0x0001a400ff027b82 */ /* 0x001e640000000a00 */
[----:B-1----:R1:W5:Y:S01]  /*0c80*/  LDG.E R15, desc[UR18][R2.64] ;  /* 0x00000012020f7981 */ /* 0x002362000c1e1900 */
[----:B------:R-:W-:Y:S05]  /*0c90*/  BRA `(.L_x_10) ;  /* 0x0000000000047947 */ /* 0x000fea0003800000 */
.L_x_11:
[----:B-1----:R-:W3:Y:S02]  /*0ca0*/  LDC R15, c[0x0][0x684] ;  /* 0x0001a100ff0f7b82 */ /* 0x002ee40000000800 */
.L_x_10:
[----:B------:R-:W4:Y:S01]  /*0cb0*/  LDC R0, c[0x0][0x75c] ;  /* 0x0001d700ff007b82 */ /* 0x000f220000000800 */
[----:B------:R-:W-:Y:S01]  /*0cc0*/  ULDC UR8, c[0x0][0x604] ;  /* 0x0001810000087ab9 */ /* 0x000fe20000000800 */
[----:B------:R-:W-:Y:S01]  /*0cd0*/  ISETP.NE.AND P0, PT, R5, 0x2, PT ;  /* 0x000000020500780c */ /* 0x000fe20003f05270 */
[----:B------:R-:W-:Y:S01]  /*0ce0*/  UIADD3 UR8, UR8, 0x3f, URZ ;  /* 0x0000003f08087890 */ /* 0x000fe2000fffe03f */
[----:B------:R-:W-:Y:S01]  /*0cf0*/  IMAD.U32 R4, RZ, RZ, UR13 ;  /* 0x0000000dff047e24 */ /* 0x000fe2000f8e00ff */
[----:B------:R-:W-:Y:S01]  /*0d00*/  UMOV UR5, URZ ;  /* 0x0000003f00057c82 */ /* 0x000fe20008000000 */
[----:B------:R-:W-:Y:S01]  /*0d10*/  UMOV UR4, URZ ;  /* 0x0000003f00047c82 */ /* 0x000fe20008000000 */
[----:B------:R-:W-:Y:S01]  /*0d20*/  USHF.R.S32.HI UR9, URZ, 0x1f, UR8 ;  /* 0x0000001f3f097899 */ /* 0x000fe20008011408 */
[----:B------:R-:W-:-:S03]  /*0d30*/  ULDC.64 UR10, c[0x0][0x750] ;  /* 0x0001d400000a7ab9 */ /* 0x000fc60000000a00 */
[----:B------:R-:W-:Y:S01]  /*0d40*/  ULEA.HI UR9, UR9, UR8, URZ, 0x6 ;  /* 0x0000000809097291 */ /* 0x000fe2000f8f303f */
[----:B----4-:R-:W-:-:S13]  /*0d50*/  ISETP.NE.AND P3, PT, R0, 0x1, PT ;  /* 0x000000010000780c */ /* 0x010fda0003f65270 */
[----:B01----:R-:W0:Y:S01]  /*0d60*/  @P3 LDC R3, c[0x0][0x10] ;  /* 0x00000400ff033b82 */ /* 0x003e220000000800 */
[----:B------:R-:W-:Y:S02]  /*0d70*/  @P3 IMAD.MOV.U32 R17, RZ, RZ, RZ ;  /* 0x000000ffff113224 */ /* 0x000fe400078e00ff */
[----:B------:R-:W-:-:S05]  /*0d80*/  @P3 IMAD.MOV.U32 R5, RZ, RZ, RZ ;  /* 0x000000ffff053224 */ /* 0x000fca00078e00ff */
[----:B------:R-:W1:Y:S01]  /*0d90*/  @!P3 LDC R9, c[0x0][0xc] ;  /* 0x00000300ff09bb82 */ /* 0x000e620000000800 */
[----:B------:R-:W-:Y:S01]  /*0da0*/  ULDC UR6, c[0x0][0xc] ;  /* 0x0000030000067ab9 */ /* 0x000fe20000000800 */
[----:B------:R-:W-:Y:S02]  /*0db0*/  ULDC UR7, c[0x0][0x10] ;  /* 0x0000040000077ab9 */ /* 0x000fe40000000800 */
[----:B------:R-:W-:-:S04]  /*0dc0*/  UIMAD.WIDE.U32 UR6, UR6, UR7, URZ ;  /* 0x00000007060672a5 */ /* 0x000fc8000f8e003f */
[----:B------:R-:W4:Y:S01]  /*0dd0*/  LDC R8, c[0x0][0x14] ;  /* 0x00000500ff087b82 */ /* 0x000f220000000800 */
[----:B0-----:R-:W-:-:S04]  /*0de0*/  @P3 IMAD.WIDE.U32 R2, R3, UR13, R16 ;  /* 0x0000000d03023c25 */ /* 0x001fc8000f8e0010 */
[----:B------:R-:W-:Y:S02]  /*0df0*/  @P3 IMAD.IADD R3, R3, 0x1, R5 ;  /* 0x0000000103033824 */ /* 0x000fe400078e0205 */
[----:B------:R-:W-:Y:S02]  /*0e00*/  IMAD.MOV.U32 R5, RZ, RZ, RZ ;  /* 0x000000ffff057224 */ /* 0x000fe400078e00ff */
[----:B-1----:R-:W-:-:S04]  /*0e10*/  @!P3 IMAD.WIDE.U32 R4, R16, R9, R4 ;  /* 0x000000091004b225 */ /* 0x002fc800078e0004 */
[----:B------:R-:W-:Y:S02]  /*0e20*/  @!P3 IMAD.MOV.U32 R2, RZ, RZ, R4 ;  /* 0x000000ffff02b224 */ /* 0x000fe400078e0004 */
[C---:B----4-:R-:W-:Y:S02]  /*0e30*/  IMAD R19, R8.reuse, UR7, RZ ;  /* 0x0000000708137c24 */ /* 0x050fe4000f8e02ff */
[----:B------:R-:W-:Y:S01]  /*0e40*/  IMAD.WIDE.U32 R8, R8, UR6, RZ ;  /* 0x0000000608087c25 */ /* 0x000fe2000f8e00ff */
[----:B------:R-:W-:-:S03]  /*0e50*/  USHF.R.S32.HI UR6, URZ, 0x6, UR9 ;  /* 0x000000063f067899 */ /* 0x000fc60008011409 */
[----:B------:R-:W-:Y:S02]  /*0e60*/  @!P3 IMAD.MOV.U32 R3, RZ, RZ, R5 ;  /* 0x000000ffff03b224 */ /* 0x000fe400078e0005 */
[----:B------:R-:W-:Y:S01]  /*0e70*/  IMAD.IADD R0, R9, 0x1, R19 ;  /* 0x0000000109007824 */ /* 0x000fe200078e0213 */
[----:B------:R-:W-:Y:S06]  /*0e80*/  @P0 BRA `(.L_x_12) ;  /* 0x0000000000200947 */ /* 0x000fec0003800000 */
[----:B------:R-:W-:Y:S01]  /*0e90*/  UISETP.GE.U32.AND UP0, UPT, UR6, 0xa, UPT ;  /* 0x0000000a0600788c */ /* 0x000fe2000bf06070 */
[----:B------:R-:W-:Y:S01]  /*0ea0*/  IADD3 R2, P0, R2, R8, RZ ;  /* 0x0000000802027210 */ /* 0x000fe20007f1e0ff */
[----:B------:R-:W-:-:S04]  /*0eb0*/  UIMAD.WIDE.U32 UR4, UR6, -0x33333333, URZ ;  /* 0xcccccccd060478a5 */ /* 0x000fc8000f8e003f */
[----:B------:R-:W-:Y:S01]  /*0ec0*/  USHF.R.U32.HI UR5, URZ, 0x3, UR5 ;  /* 0x000000033f057899 */ /* 0x000fe20008011605 */
[----:B------:R-:W-:Y:S02]  /*0ed0*/  IMAD.X R3, R0, 0x1, R3, P0 ;  /* 0x0000000100037824 */ /* 0x000fe400000e0603 */
[----:B------:R-:W-:Y:S02]  /*0ee0*/  UMOV UR4, URZ ;  /* 0x0000003f00047c82 */ /* 0x000fe40008000000 */
[----:B------:R-:W-:Y:S02]  /*0ef0*/  @UP0 ULOP3.LUT UR4, UR5, 0x1, URZ, 0xc0, !UPT ;  /* 0x0000000105040892 */ /* 0x000fe4000f8ec03f */
[----:B------:R-:W-:-:S12]  /*0f00*/  UIMAD UR5, UR5, -0xa, UR6 ;  /* 0xfffffff6050578a4 */ /* 0x000fd8000f8e0206 */
.L_x_12:
[----:B------:R-:W-:Y:S01]  /*0f10*/  ISETP.GE.U32.AND P0, PT, R2, UR10, PT ;  /* 0x0000000a02007c0c */ /* 0x000fe2000bf06070 */
[----:B------:R-:W-:Y:S01]  /*0f20*/  IMAD.MOV.U32 R6, RZ, RZ, -0x1 ;  /* 0xffffffffff067424 */ /* 0x000fe200078e00ff */
[----:B------:R-:W-:Y:S01]  /*0f30*/  PRMT R18, RZ, 0x7610, R18 ;  /* 0x00007610ff127816 */ /* 0x000fe20000000012 */
[----:B------:R-:W-:Y:S01]  /*0f40*/  IMAD.MOV.U32 R5, RZ, RZ, -0x1 ;  /* 0xffffffffff057424 */ /* 0x000fe200078e00ff */
[----:B------:R-:W-:Y:S01]  /*0f50*/  ISETP.GE.U32.AND.EX P0, PT, R3, UR11, PT, P0 ;  /* 0x0000000b03007c0c */ /* 0x000fe2000bf06100 */
[----:B------:R-:W-:-:S12]  /*0f60*/  IMAD.MOV.U32 R4, RZ, RZ, -0x1 ;  /* 0xffffffffff047424 */ /* 0x000fd800078e00ff */
[----:B------:R-:W-:Y:S05]  /*0f70*/  @P0 BRA `(.L_x_13) ;  /* 0x0000000400240947 */ /* 0x000fea0003800000 */
[----:B------:R-:W0:Y:S01]  /*0f80*/  LDC.64 R30, c[0x0][0x728] ;  /* 0x0001ca00ff1e7b82 */ /* 0x000e220000000a00 */
[----:B------:R-:W-:Y:S02]  /*0f90*/  IMAD.MOV.U32 R4, RZ, RZ, R2 ;  /* 0x000000ffff047224 */ /* 0x000fe400078e0002 */
[----:B------:R-:W-:-:S05]  /*0fa0*/  IMAD.MOV.U32 R5, RZ, RZ, R3 ;  /* 0x000000ffff057224 */ /* 0x000fca00078e0003 */
[----:B------:R-:W1:Y:S08]  /*0fb0*/  LDC R6, c[0x0][0x730] ;  /* 0x0001cc00ff067b82 */ /* 0x000e700000000800 */
[----:B------:R-:W4:Y:S01]  /*0fc0*/  LDC.64 R32, c[0x0][0x720] ;  /* 0x0001c800ff207b82 */ /* 0x000f220000000a00 */
[----:B0-----:R-:W-:-:S04]  /*0fd0*/  ISETP.NE.U32.AND P0, PT, R30, RZ, PT ;  /* 0x000000ff1e00720c */ /* 0x001fc80003f05070 */
[----:B------:R-:W-:-:S13]  /*0fe0*/  ISETP.NE.AND.EX P0, PT, R31, RZ, PT, P0 ;  /* 0x000000ff1f00720c */ /* 0x000fda0003f05300 */
[----:B-1--4-:R-:W-:Y:S05]  /*0ff0*/  @!P0 BRA `(.L_x_14) ;  /* 0x0000000000288947 */ /* 0x012fea0003800000 */
[----:B------:R-:W0:Y:S02]  /*1000*/  LDC R21, c[0x0][0x734] ;  /* 0x0001cd00ff157b82 */ /* 0x000e240000000800 */
[----:B0-----:R-:W-:-:S05]  /*1010*/  IADD3 R21, P0, R2, R21, RZ ;  /* 0x0000001502157210 */ /* 0x001fca0007f1e0ff */
[----:B------:R-:W-:-:S04]  /*1020*/  IMAD.X R25, RZ, RZ, R3, P0 ;  /* 0x000000ffff197224 */ /* 0x000fc800000e0603 */
[----:B------:R-:W-:-:S04]  /*1030*/  IMAD.WIDE.U32 R4, R25, R30, RZ ;  /* 0x0000001e19047225 */ /* 0x000fc800078e00ff */
[----:B------:R-:W-:-:S04]  /*1040*/  IMAD.WIDE.U32 R18, P0, R21, R31, R4 ;  /* 0x0000001f15127225 */ /* 0x000fc80007800004 */
[----:B------:R-:W-:-:S04]  /*1050*/  IMAD.WIDE.U32 R4, R21, R30, RZ ;  /* 0x0000001e15047225 */ /* 0x000fc800078e00ff */
[----:B------:R-:W-:Y:S01]  /*1060*/  IMAD.X R21, RZ, RZ, RZ, P0 ;  /* 0x000000ffff157224 */ /* 0x000fe200000e06ff */
[----:B------:R-:W-:Y:S01]  /*1070*/  IADD3 RZ, P0, R5, R18, RZ ;  /* 0x0000001205ff7210 */ /* 0x000fe20007f1e0ff */
[----:B------:R-:W-:-:S04]  /*1080*/  IMAD.MOV.U32 R20, RZ, RZ, R19 ;  /* 0x000000ffff147224 */ /* 0x000fc800078e0013 */
[----:B------:R-:W-:-:S08]  /*1090*/  IMAD.WIDE.U32.X R4, R25, R31, R20, P0 ;  /* 0x0000001f19047225 */ /* 0x000fd000000e0414 */
.L_x_14:
[----:B------:R-:W0:Y:S01]  /*10a0*/  LDC.64 R34, c[0x0][0x740] ;  /* 0x0001d000ff227b82 */ /* 0x000e220000000a00 */
[-CC-:B------:R-:W-:Y:S01]  /*10b0*/  SHF.R.U64 R36, R4, R6.reuse, R5.reuse ;  /* 0x0000000604247219 */ /* 0x180fe20000001205 */
[----:B------:R-:W-:Y:S01]  /*10c0*/  IMAD.MOV.U32 R37, RZ, RZ, 0x1 ;  /* 0x00000001ff257424 */ /* 0x000fe200078e00ff */
[----:B------:R-:W-:Y:S02]  /*10d0*/  SHF.R.U32.HI R4, RZ, R6, R5 ;  /* 0x00000006ff047219 */ /* 0x000fe40000011605 */
[----:B------:R-:W-:-:S03]  /*10e0*/  IADD3 R19, P0, RZ, -R36, RZ ;  /* 0x80000024ff137210 */ /* 0x000fc60007f1e0ff */
[----:B------:R-:W1:Y:S02]  /*10f0*/  LDC R18, c[0x0][0x718] ;  /* 0x0001c600ff127b82 */ /* 0x000e640000000800 */
[----:B------:R-:W-:-:S04]  /*1100*/  IMAD.X R5, RZ, RZ, ~R4, P0 ;  /* 0x000000ffff057224 */ /* 0x000fc800000e0e04 */
[-C--:B------:R-:W-:Y:S02]  /*1110*/  IMAD R6, R5, R32.reuse, RZ ;  /* 0x0000002005067224 */ /* 0x080fe400078e02ff */
[----:B------:R-:W4:Y:S01]  /*1120*/  LDC R21, c[0x0][0x708] ;  /* 0x0001c200ff157b82 */ /* 0x000f220000000800 */
[----:B------:R-:W-:-:S04]  /*1130*/  IMAD.WIDE.U32 R4, R19, R32, R2 ;  /* 0x0000002013047225 */ /* 0x000fc800078e0002 */
[----:B------:R-:W-:-:S03]  /*1140*/  IMAD R19, R19, R33, R6 ;  /* 0x0000002113137224 */ /* 0x000fc600078e0206 */
[----:B------:R-:W2:Y:S01]  /*1150*/  LDC R30, c[0x0][0x758] ;  /* 0x0001d600ff1e7b82 */ /* 0x000ea20000000800 */
[----:B------:R-:W-:Y:S01]  /*1160*/  IMAD.IADD R5, R5, 0x1, R19 ;  /* 0x0000000105057824 */ /* 0x000fe200078e0213 */
[----:B0-----:R-:W-:Y:S01]  /*1170*/  ISETP.NE.U32.AND P0, PT, R34, RZ, PT ;  /* 0x000000ff2200720c */ /* 0x001fe20003f05070 */
[----:B------:R-:W-:-:S03]  /*1180*/  IMAD.MOV.U32 R19, RZ, RZ, -0x1 ;  /* 0xffffffffff137424 */ /* 0x000fc600078e00ff */
[----:B------:R-:W-:Y:S02]  /*1190*/  ISETP.NE.AND.EX P0, PT, R35, RZ, PT, P0 ;  /* 0x000000ff2300720c */ /* 0x000fe40003f05300 */
[----:B------:R-:W0:Y:S01]  /*11a0*/  LDC R29, c[0x0][0x700] ;  /* 0x0001c000ff1d7b82 */ /* 0x000e220000000800 */
[-CC-:B-1----:R-:W-:Y:S02]  /*11b0*/  SHF.R.U64 R27, R4, R18.reuse, R5.reuse ;  /* 0x00000012041b7219 */ /* 0x182fe40000001205 */
[----:B------:R-:W-:-:S05]  /*11c0*/  SHF.R.U32.HI R4, RZ, R18, R5 ;  /* 0x00000012ff047219 */ /* 0x000fca0000011605 */
[----:B------:R-:W1:Y:S01]  /*11d0*/  LDC R31, c[0x0][0x748] ;  /* 0x0001d200ff1f7b82 */ /* 0x000e620000000800 */
[-CC-:B----4-:R-:W-:Y:S02]  /*11e0*/  SHF.R.U64 R39, R27, R21.reuse, R4.reuse ;  /* 0x000000151b277219 */ /* 0x190fe40000001204 */
[----:B------:R-:W-:-:S05]  /*11f0*/  SHF.R.U32.HI R5, RZ, R21, R4 ;  /* 0x00000015ff057219 */ /* 0x000fca0000011604 */
[----:B------:R-:W4:Y:S01]  /*1200*/  LDC R33, c[0x0][0x738] ;  /* 0x0001ce00ff217b82 */ /* 0x000f220000000800 */
[-C--:B--2---:R-:W-:Y:S02]  /*1210*/  SHF.L.U32 R4, R19, R30.reuse, RZ ;  /* 0x0000001e13047219 */ /* 0x084fe400000006ff */
[--C-:B------:R-:W-:Y:S02]  /*1220*/  SHF.R.U64 R38, R39, R30, R5.reuse ;  /* 0x0000001e27267219 */ /* 0x100fe40000001205 */
[----:B------:R-:W-:Y:S02]  /*1230*/  LOP3.LUT R6, RZ, R4, RZ, 0x33, !PT ;  /* 0x00000004ff067212 */ /* 0x000fe400078e33ff */
[----:B------:R-:W-:Y:S01]  /*1240*/  SHF.R.U32.HI R5, RZ, R30, R5 ;  /* 0x0000001eff057219 */ /* 0x000fe20000011605 */
[----:B------:R-:W2:Y:S01]  /*1250*/  LDC R32, c[0x0][0x710] ;  /* 0x0001c400ff207b82 */ /* 0x000ea20000000800 */
[----:B------:R-:W-:Y:S01]  /*1260*/  IMAD.MOV.U32 R4, RZ, RZ, R38 ;  /* 0x000000ffff047224 */ /* 0x000fe200078e0026 */
[----:B------:R-:W-:Y:S06]  /*1270*/  @!P0 BRA `(.L_x_15) ;  /* 0x0000000000288947 */ /* 0x000fec0003800000 */
[----:B------:R-:W3:Y:S02]  /*1280*/  LDC R21, c[0x0][0x74c] ;  /* 0x0001d300ff157b82 */ /* 0x000ee40000000800 */
[----:B---3--:R-:W-:-:S05]  /*1290*/  IADD3 R21, P0, R38, R21, RZ ;  /* 0x0000001526157210 */ /* 0x008fca0007f1e0ff */
        /* <DEDUP_REMOVED lines=8> */
.L_x_15:
[----:B-1----:R-:W-:Y:S01]  /*1320*/  SHF.R.U64 R17, R4, R31, R5 ;  /* 0x0000001f04117219 */ /* 0x002fe20000001205 */
[----:B------:R-:W-:Y:S01]  /*1330*/  @P3 IMAD R26, R23, R28, R16 ;  /* 0x0000001c171a3224 */ /* 0x000fe200078e0210 */
[----:B------:R-:W-:Y:S02]  /*1340*/  SHF.L.U32 R4, R37, R30, RZ ;  /* 0x0000001e25047219 */ /* 0x000fe400000006ff */
[----:B------:R-:W-:Y:S01]  /*1350*/  LOP3.LUT R5, R39, R6, RZ, 0xc0, !PT ;  /* 0x0000000627057212 */ /* 0x000fe200078ec0ff */
[----:B0-----:R-:W-:Y:S02]  /*1360*/  VIADD R6, R29, 0xffffffff ;  /* 0xffffffff1d067836 */ /* 0x001fe40000000000 */
[----:B------:R-:W-:Y:S02]  /*1370*/  IMAD.MOV R18, RZ, RZ, -R17 ;  /* 0x000000ffff127224 */ /* 0x000fe400078e0a11 */
[----:B------:R-:W-:Y:S01]  /*1380*/  IMAD R5, R4, R17, R5 ;  /* 0x0000001104057224 */ /* 0x000fe200078e0205 */
[----:B------:R-:W-:Y:S01]  /*1390*/  LOP3.LUT R17, R27, R6, RZ, 0xc0, !PT ;  /* 0x000000061b117212 */ /* 0x000fe200078ec0ff */
[----:B----4-:R-:W-:-:S02]  /*13a0*/  IMAD R4, R18, R33, R38 ;  /* 0x0000002112047224 */ /* 0x010fc400078e0226 */
[----:B--2---:R-:W-:Y:S02]  /*13b0*/  IMAD R6, R5, R32, R26 ;  /* 0x0000002005067224 */ /* 0x004fe400078e021a */
[----:B------:R-:W-:Y:S02]  /*13c0*/  IMAD R17, R4, R29, R17 ;  /* 0x0000001d04117224 */ /* 0x000fe400078e0211 */
[----:B------:R-:W-:Y:S02]  /*13d0*/  IMAD.MOV.U32 R18, RZ, RZ, 0x1 ;  /* 0x00000001ff127424 */ /* 0x000fe400078e00ff */
[----:B------:R-:W-:Y:S01]  /*13e0*/  IMAD.MOV.U32 R4, RZ, RZ, R36 ;  /* 0x000000ffff047224 */ /* 0x000fe200078e0024 */
[----:B------:R-:W-:Y:S02]  /*13f0*/  SEL R5, R17, R6, !P3 ;  /* 0x0000000611057207 */ /* 0x000fe40005800000 */
[----:B------:R-:W-:-:S07]  /*1400*/  SEL R6, R6, R17, !P3 ;  /* 0x0000001106067207 */ /* 0x000fce0005800000 */
.L_x_13:
[----:B------:R-:W-:Y:S05]  /*1410*/  @!P1 BRA `(.L_x_16) ;  /* 0x00000000000c9947 */ /* 0x000fea0003800000 */
[----:B------:R-:W-:Y:S01]  /*1420*/  UCGABAR_WAIT ;  /* 0x0000000000007dc7 */ /* 0x000fe20008000000 */
[----:B------:R-:W-:Y:S01]  /*1430*/  CCTL.IVALL ;  /* 0x00000000ff00798f */ /* 0x000fe20002000000 */
[----:B------:R-:W-:Y:S05]  /*1440*/  BRA `(.L_x_17) ;  /* 0x0000000000047947 */ /* 0x000fea0003800000 */
.L_x_16:
[----:B------:R-:W-:Y:S06]  /*1450*/  BAR.SYNC.DEFER_BLOCKING 0x0 ;  /* 0x0000000000007b1d */ /* 0x000fec0000010000 */
.L_x_17:
[----:B------:R-:W-:Y:S05]  /*1460*/  @!P2 BRA `(.L_x_18) ;  /* 0x0000005c0020a947 */ /* 0x000fea0003800000 */
[----:B------:R-:W-:-:S13]  /*1470*/  ISETP.GT.U32.AND P0, PT, R40, 0x1, PT ;  /* 0x000000012800780c */ /* 0x000fda0003f04070 */
[----:B------:R-:W-:Y:S05]  /*1480*/  @P0 EXIT ;  /* 0x000000000000094d */ /* 0x000fea0003800000 */
.L_x_19:
[----:B------:R-:W-:-:S08]  /*1490*/  NOP ;  /* 0x0000000000007918 */ /* 0x000fd00000000000 */
[----:B------:R-:W0:Y:S02]  /*14a0*/  USETMAXREG.TRY_ALLOC.CTAPOOL UP0, 0xe8 ;  /* 0x000000e8000079c8 */ /* 0x000e240008000600 */
[----:B0-----:R-:W-:-:S13]  /*14b0*/  PLOP3.LUT P0, PT, PT, PT, UP0, 0x80, 0x0 ;  /* 0x000000000000781c */ /* 0x001fda0003f0f008 */
[----:B------:R-:W-:Y:S05]  /*14c0*/  @!P0 BRA `(.L_x_19) ;  /* 0xfffffffc00f08947 */ /* 0x000fea000383ffff */
[----:B------:R-:W-:-:S13]  /*14d0*/  LOP3.LUT P0, RZ, R18, 0xff, RZ, 0xc0, !PT ;  /* 0x000000ff12ff7812 */ /* 0x000fda000780c0ff */
[----:B------:R-:W-:Y:S05]  /*14e0*/  @!P0 EXIT ;  /* 0x000000000000894d */ /* 0x000fea0003800000 */
[----:B------:R-:W0:Y:S01]  /*14f0*/  S2UR UR8, SR_CgaCtaId ;  /* 0x00000000000879c3 */ /* 0x000e220000008800 */
[-C--:B------:R-:W-:Y:S01]  /*1500*/  LEA.HI R17, R24, R11.reuse, RZ, 0x2 ;  /* 0x0000000b18117211 */ /* 0x080fe200078f10ff */
[----:B------:R-:W-:Y:S01]  /*1510*/  UMOV UR7, 0x400 ;  /* 0x0000040000077882 */ /* 0x000fe20000000000 */
[-C--:B------:R-:W-:Y:S01]  /*1520*/  LEA.HI R10, R11, R11.reuse, RZ, 0x1 ;  /* 0x0000000b0b0a7211 */ /* 0x080fe200078f08ff */
[----:B------:R-:W-:Y:S01]  /*1530*/  UIADD3 UR9, UR12, -0x1, URZ ;  /* 0xffffffff0c097890 */ /* 0x000fe2000fffe03f */
[----:B------:R-:W-:Y:S01]  /*1540*/  LOP3.LUT R20, R17, 0xfffffffc, RZ, 0xc0, !PT ;  /* 0xfffffffc11147812 */ /* 0x000fe200078ec0ff */
[----:B------:R-:W-:Y:S01]  /*1550*/  ULDC UR15, c[0x0][0x284] ;  /* 0x0000a100000f7ab9 */ /* 0x000fe20000000800 */
[----:B------:R-:W-:Y:S01]  /*1560*/  LOP3.LUT R16, R10, 0x3ffffe, RZ, 0xc0, !PT ;  /* 0x003ffffe0a107812 */ /* 0x000fe200078ec0ff */
[----:B------:R-:W-:Y:S01]  /*1570*/  UISETP.NE.AND UP0, UPT, UR9, URZ, UPT ;  /* 0x0000003f0900728c */ /* 0x000fe2000bf05270 */
[--C-:B------:R-:W-:Y:S01]  /*1580*/  SHF.R.S32.HI R18, RZ, 0x2, R17.reuse ;  /* 0x00000002ff127819 */ /* 0x100fe20000011411 */
[C---:B------:R-:W-:Y:S01]  /*1590*/  IMAD.IADD R20, R11.reuse, 0x1, -R20 ;  /* 0x000000010b147824 */ /* 0x040fe200078e0a14 */
[----:B------:R-:W-:Y:S01]  /*15a0*/  SHF.R.S32.HI R19, RZ, 0x1f, R17 ;  /* 0x0000001fff137819 */ /* 0x000fe20000011411 */
[C---:B------:R-:W-:Y:S01]  /*15b0*/  IMAD.IADD R16, R11.reuse, 0x1, -R16 ;  /* 0x000000010b107824 */ /* 0x040fe200078e0a10 */
[----:B------:R-:W-:Y:S01]  /*15c0*/  LEA.HI R24, R24, R11, RZ, 0x5 ;  /* 0x0000000b18187211 */ /* 0x000fe200078f28ff */
[----:B------:R-:W-:Y:S01]  /*15d0*/  USEL UR11, URZ, 0x1, UP0 ;  /* 0x000000013f0b7887 */ /* 0x000fe20008000000 */
[----:B------:R-:W-:Y:S01]  /*15e0*/  LOP3.LUT P0, RZ, R11, 0x7, RZ, 0xc0, !PT ;  /* 0x000000070bff7812 */ /* 0x000fe2000780c0ff */
[----:B------:R-:W-:Y:S01]  /*15f0*/  USHF.L.U32 UR20, UR6, 0x1, URZ ;  /* 0x0000000106147899 */ /* 0x000fe2000800063f */
[----:B------:R-:W-:-:S02]  /*1600*/  LEA.HI R19, R19, R18, RZ, 0x3 ;  /* 0x0000001213137211 */ /* 0x000fc400078f18ff */
[----:B------:R-:W-:Y:S01]  /*1610*/  SHF.R.S32.HI R11, RZ, 0x1, R10 ;  /* 0x00000001ff0b7819 */ /* 0x000fe2000001140a */
[----:B------:R-:W-:Y:S01]  /*1620*/  IMAD.U32 R100, RZ, RZ, UR11 ;  /* 0x0000000bff647e24 */ /* 0x000fe2000f8e00ff */
[----:B------:R-:W-:Y:S02]  /*1630*/  LOP3.LUT R19, R19, 0xfffffff8, RZ, 0xc0, !PT ;  /* 0xfffffff813137812 */ /* 0x000fe400078ec0ff */
[----:B------:R-:W-:Y:S01]  /*1640*/  LEA.HI R10, R10, R11, RZ, 0x1 ;  /* 0x0000000b0a0a7211 */ /* 0x000fe200078f08ff */
[----:B0-----:R-:W-:Y:S01]  /*1650*/  ULEA UR7, UR8, UR7, 0x18 ;  /* 0x0000000708077291 */ /* 0x001fe2000f8ec03f */
[----:B------:R-:W-:Y:S01]  /*1660*/  SHF.R.S32.HI R24, RZ, 0x5, R24 ;  /* 0x00000005ff187819 */ /* 0x000fe20000011418 */
[----:B------:R-:W-:Y:S01]  /*1670*/  IMAD.IADD R19, R18, 0x1, -R19 ;  /* 0x0000000112137824 */ /* 0x000fe200078e0a13 */
[----:B------:R-:W-:Y:S01]  /*1680*/  LOP3.LUT R10, R10, 0x7fffffe, RZ, 0xc0, !PT ;  /* 0x07fffffe0a0a7812 */ /* 0x000fe200078ec0ff */
[----:B------:R-:W-:Y:S01]  /*1690*/  USHF.L.U32 UR8, UR9, 0x3, URZ ;  /* 0x0000000309087899 */ /* 0x000fe2000800063f */
[----:B------:R-:W-:Y:S01]  /*16a0*/  ISETP.LT.U32.AND P0, PT, R12, 0x2, !P0 ;  /* 0x000000020c00780c */ /* 0x000fe20004701070 */
[----:B------:R-:W-:Y:S01]  /*16b0*/  IMAD R16, R24, 0x2, R16 ;  /* 0x0000000218107824 */ /* 0x000fe200078e0210 */
[----:B------:R-:W-:Y:S01]  /*16c0*/  UIADD3 UR9, UR7, 0x180, URZ ;  /* 0x0000018007097890 */ /* 0x000fe2000fffe03f */
[----:B------:R-:W-:Y:S01]  /*16d0*/  IMAD.IADD R11, R11, 0x1, -R10 ;  /* 0x000000010b0b7824 */ /* 0x000fe200078e0a0a */
[----:B------:R-:W-:Y:S01]  /*16e0*/  UIADD3 UR10, UR7, 0xa180, URZ ;  /* 0x0000a180070a7890 */ /* 0x000fe2000fffe03f */
[--C-:B------:R-:W-:Y:S01]  /*16f0*/  IMAD R16, R16, 0x8, R19.reuse ;  /* 0x0000000810107824 */ /* 0x100fe200078e0213 */
[----:B------:R-:W-:Y:S01]  /*1700*/  USHF.R.U32.HI UR9, URZ, 0x4, UR9 ;  /* 0x000000043f097899 */ /* 0x000fe20008011609 */
[C-C-:B------:R-:W-:Y:S01]  /*1710*/  IMAD R10, R24.reuse, 0x10, R19.reuse ;  /* 0x00000010180a7824 */ /* 0x140fe200078e0213 */
[----:B------:R-:W-:Y:S01]  /*1720*/  USHF.R.U32.HI UR10, URZ, 0x4, UR10 ;  /* 0x000000043f0a7899 */ /* 0x000fe2000801160a */
[----:B------:R-:W-:Y:S01]  /*1730*/  IMAD R17, R24, -0x10, -R19 ;  /* 0xfffffff018117824 */ /* 0x000fe200078e0a13 */
[----:B------:R-:W-:Y:S01]  /*1740*/  VIMNMX R19, RZ, UR6, PT ;  /* 0x00000006ff137c48 */ /* 0x000fe2000bfe0100 */
[----:B------:R-:W-:Y:S01]  /*1750*/  IMAD R16, R16, 0x4, R11 ;  /* 0x0000000410107824 */ /* 0x000fe200078e020b */
[----:B------:R-:W-:Y:S01]  /*1760*/  UIADD3 UR21, UR7, 0xb0, URZ ;  /* 0x000000b007157890 */ /* 0x000fe2000fffe03f */
[----:B------:R-:W-:Y:S01]  /*1770*/  LOP3.LUT R101, R7, 0x1, RZ, 0xfc, !PT ;  /* 0x0000000107657812 */ /* 0x000fe200078efcff */
[----:B------:R-:W-:Y:S01]  /*1780*/  ULOP3.LUT UR8, UR8, 0x8, URZ, 0xc0, !UPT ;  /* 0x0000000808087892 */ /* 0x000fe2000f8ec03f */
[----:B------:R-:W-:Y:S01]  /*1790*/  IADD3 R19, -R19, UR6, RZ ;  /* 0x0000000613137c10 */ /* 0x000fe2000fffe1ff */
[----:B------:R-:W-:Y:S01]  /*17a0*/  ULOP3.LUT UR9, UR9, 0x3fff, URZ, 0xc0, !UPT ;  /* 0x00003fff09097892 */ /* 0x000fe2000f8ec03f */
[----:B------:R-:W-:Y:S01]  /*17b0*/  SEL R18, RZ, 0x1, !P0 ;  /* 0x00000001ff127807 */ /* 0x000fe20004000000 */
[----:B------:R-:W-:Y:S01]  /*17c0*/  ULOP3.LUT UR10, UR10, 0x3fff, URZ, 0xc0, !UPT ;  /* 0x00003fff0a0a7892 */ /* 0x000fe2000f8ec03f */
[----:B------:R-:W-:Y:S01]  /*17d0*/  VIADD R17, R17, UR15 ;  /* 0x0000000f11117c36 */ /* 0x000fe20008000000 */
[----:B------:R-:W-:Y:S01]  /*17e0*/  SHF.R.S32.HI R11, RZ, 0x1f, R10 ;  /* 0x0000001fff0b7819 */ /* 0x000fe2000001140a */
[----:B------:R-:W-:Y:S01]  /*17f0*/  IMAD.SHL.U32 R16, R16, 0x20, RZ ;  /* 0x0000002010107824 */ /* 0x000fe200078e00ff */
[----:B------:R-:W-:-:S02]  /*1800*/  ULEA UR12, UR12, UR21, 0x3 ;  /* 0x000000150c0c7291 */ /* 0x000fc4000f8e183f */
[----:B------:R-:W-:Y:S02]  /*1810*/  ULOP3.LUT UR22, UR8, 0x8, URZ, 0x3c, !UPT ;  /* 0x0000000808167892 */ /* 0x000fe4000f8e3c3f */
[----:B------:R-:W-:Y:S02]  /*1820*/  ULOP3.LUT UR13, UR8, 0x18, URZ, 0x3c, !UPT ;  /* 0x00000018080d7892 */ /* 0x000fe4000f8e3c3f */
[----:B------:R-:W-:Y:S02]  /*1830*/  ULOP3.LUT UR14, UR9, 0x10000, URZ, 0xfc, !UPT ;  /* 0x00010000090e7892 */ /* 0x000fe4000f8efc3f */
[----:B------:R-:W-:-:S12]  /*1840*/  ULOP3.LUT UR17, UR10, 0x10000, URZ, 0xfc, !UPT ;  /* 0x000100000a117892 */ /* 0x000fd8000f8efc3f */
.L_x_158:
[----:B------:R-:W-:Y:S01]  /*1850*/  SHF.L.U32 R21, R100, 0x1f, RZ ;  /* 0x0000001f64157819 */ /* 0x000fe200000006ff */
[----:B----4-:R-:W-:Y:S01]  /*1860*/  IMAD.MOV.U32 R24, RZ, RZ, RZ ;  /* 0x000000ffff187224 */ /* 0x010fe200078e00ff */
[----:B------:R-:W-:Y:S02]  /*1870*/  ISETP.GE.AND P1, PT, R19, 0x1, PT ;  /* 0x000000011300780c */ /* 0x000fe40003f26270 */
[----:B------:R-:W0:Y:S02]  /*1880*/  SYNCS.PHASECHK.TRANS64.TRYWAIT P0, [UR12+-0x8], R21 ;  /* 0xfffff815ff0075a7 */ /* 0x000e24000800014c */
[----:B0-23-5:R-:W-:Y:S09]  /*1890*/  @!P0 BRA `(.L_x_20) ;  /* 0x0000006c002c8947 */ /* 0x02dff20003800000 */
.L_x_186:
[----:B------:R-:W-:Y:S01]  /*18a0*/  IMAD.MOV.U32 R25, RZ, RZ, RZ ;  /* 0x000000ffff197224 */ /* 0x000fe200078e00ff */
[----:B------:R-:W-:Y:S02]  /*18b0*/  CS2R R26, SRZ ;  /* 0x00000000001a7805 */ /* 0x000fe4000001ff00 */
[----:B------:R-:W-:Y:S02]  /*18c0*/  CS2R R28, SRZ ;  /* 0x00000000001c7805 */ /* 0x000fe4000001ff00 */
[----:B------:R-:W-:Y:S02]  /*18d0*/  CS2R R30, SRZ ;  /* 0x00000000001e7805 */ /* 0x000fe4000001ff00 */
[----:B------:R-:W-:Y:S02]  /*18e0*/  CS2R R32, SRZ ;  /* 0x0000000000207805 */ /* 0x000fe4000001ff00 */
[----:B------:R-:W-:Y:S02]  /*18f0*/  CS2R R34, SRZ ;  /* 0x0000000000227805 */ /* 0x000fe4000001ff00 */
[----:B------:R-:W-:-:S02]  /*1900*/  CS2R R36, SRZ ;  /* 0x0000000000247805 */ /* 0x000fc4000001ff00 */
        /* <DEDUP_REMOVED lines=24> */
[----:B------:R-:W-:Y:S01]  /*1a90*/  CS2R R86, SRZ ;  /* 0x0000000000567805 */ /* 0x000fe2000001ff00 */
[----:B------:R-:W-:Y:S06]  /*1aa0*/  @!P1 BRA `(.L_x_21) ;  /* 0x0000000000dc9947 */ /* 0x000fec0003800000 */
[----:B0-----:R-:W-:Y:S01]  /*1ab0*/  IMAD.MOV.U32 R21, RZ, RZ, R19 ;  /* 0x000000ffff157224 */ /* 0x001fe200078e0013 */
[----:B------:R-:W-:Y:S01]  /*1ac0*/  UPLOP3.LUT UP0, UPT, UPT, UPT, UPT, 0x40, 0x0 ;  /* 0x000000000000789c */ /* 0x000fe20003f0e870 */
[----:B------:R-:W-:Y:S01]  /*1ad0*/  IMAD.U32 R90, RZ, RZ, UR4 ;  /* 0x00000004ff5a7e24 */ /* 0x000fe2000f8e00ff */
[----:B------:R-:W-:Y:S01]  /*1ae0*/  UMOV UR15, UR5 ;  /* 0x00000005000f7c82 */ /* 0x000fe20008000000 */
[----:B------:R-:W-:-:S08]  /*1af0*/  IMAD.U32 R22, RZ, RZ, UR5 ;  /* 0x00000005ff167e24 */ /* 0x000fd0000f8e00ff */
.L_x_28:
[----:B------:R-:W-:-:S13]  /*1b00*/  ISETP.NE.AND P1, PT, R101, 0x3, PT ;  /* 0x000000036500780c */ /* 0x000fda0003f25270 */
[----:B------:R-:W-:Y:S05]  /*1b10*/  @!P1 BRA `(.L_x_22) ;  /* 0x0000000000049947 */ /* 0x000fea0003800000 */
[----:B------:R-:W-:Y:S01]  /*1b20*/  BPT.TRAP 0x1 ;  /* 0x000000040000795c */ /* 0x000fe20000300000 */
.L_x_22:
[----:B------:R-:W-:Y:S01]  /*1b30*/  ULEA UR8, UR15, UR7, 0x3 ;  /* 0x000000070f087291 */ /* 0x000fe2000f8e183f */
[----:B------:R-:W-:-:S08]  /*1b40*/  SHF.L.U32 R23, R90, 0x1f, RZ ;  /* 0x0000001f5a177819 */ /* 0x000fd000000006ff */
[----:B------:R0:W1:Y:S01]  /*1b50*/  SYNCS.PHASECHK.TRANS64.TRYWAIT P0, [UR8], R23 ;  /* 0x00000017ff0075a7 */ /* 0x0000620008000148 */
[----:B------:R-:W-:Y:S05]  /*1b60*/  @!P1 BRA `(.L_x_23) ;  /* 0x0000000000049947 */ /* 0x000fea0003800000 */
[----:B------:R-:W-:Y:S01]  /*1b70*/  BPT.TRAP 0x1 ;  /* 0x000000040000795c */ /* 0x000fe20000300000 */
.L_x_23:
[----:B-1----:R-:W-:Y:S05]  /*1b80*/  @P0 BRA `(.L_x_24) ;  /* 0x0000000000080947 */ /* 0x002fea0003800000 */
[----:B------:R-:W1:Y:S02]  /*1b90*/  SYNCS.PHASECHK.TRANS64.TRYWAIT P0, [UR8], R23 ;  /* 0x00000017ff0075a7 */ /* 0x000e640008000148 */
[----:B-1----:R-:W-:Y:S05]  /*1ba0*/  @!P0 BRA `(.L_x_25) ;  /* 0x0000006800808947 */ /* 0x002fea0003800000 */
.L_x_24:
[----:B------:R-:W-:Y:S02]  /*1bb0*/  USHF.L.U32 UR8, UR15, 0xa, URZ ;  /* 0x0000000a0f087899 */ /* 0x000fe4000800063f */
[----:B------:R-:W-:Y:S02]  /*1bc0*/  ULEA UR16, UR15, UR14, 0x8 ;  /* 0x0000000e0f107291 */ /* 0x000fe4000f8e403f */
[----:B------:R-:W-:Y:S02]  /*1bd0*/  UIADD3 UR10, UR8, UR17, URZ ;  /* 0x00000011080a7290 */ /* 0x000fe4000fffe03f */
[----:B01----:R-:W-:Y:S01]  /*1be0*/  LEA.HI.SX32 R23, R16, UR8, 0x1d ;  /* 0x0000000810177c11 */ /* 0x003fe2000f8feaff */
[----:B------:R-:W-:Y:S01]  /*1bf0*/  UMOV UR9, 0x80000020 ;  /* 0x8000002000097882 */ /* 0x000fe20000000000 */
[----:B------:R-:W-:Y:S01]  /*1c00*/  UMOV UR11, 0x40000040 ;  /* 0x40000040000b7882 */ /* 0x000fe20000000000 */
[----:B------:R-:W-:Y:S02]  /*1c10*/  UMOV UR8, UR16 ;  /* 0x0000001000087c82 */ /* 0x000fe40008000000 */
[----:B------:R-:W-:Y:S04]  /*1c20*/  LDS R88, [R23+UR7+0x32180] ;  /* 0x0321800717587984 */ /* 0x000fe80008000800 */
[----:B------:R-:W0:Y:S02]  /*1c30*/  LDS R89, [R23+UR7+0x32188] ;  /* 0x0321880717597984 */ /* 0x000e240008000800 */
[----:B0-----:R-:W-:-:S06]  /*1c40*/  WARPGROUP.ARRIVE ;  /* 0x00000000000079c5 */ /* 0x001fcc0000000000 */
[----:B------:R-:W-:Y:S01]  /*1c50*/  IGMMA.SP.64x128x64.S8.S8 R24, gdesc[UR8], R24, UP0, R88 ;  /* 0x03805800081879f1 */ /* 0x000fe2000bf41218 */
[----:B------:R-:W-:Y:S02]  /*1c60*/  UIADD3 UR8, UR16, 0x2, URZ ;  /* 0x0000000210087890 */ /* 0x000fe4000fffe03f */
[----:B------:R-:W-:Y:S01]  /*1c70*/  UIADD3 UR10, UR10, 0x4, URZ ;  /* 0x000000040a0a7890 */ /* 0x000fe2000fffe03f */
[----:B------:R-:W-:Y:S01]  /*1c80*/  UMOV UR9, 0x80000020 ;  /* 0x8000002000097882 */ /* 0x000fe20000000000 */
[----:B------:R-:W-:-:S07]  /*1c90*/  UMOV UR11, 0x40000040 ;  /* 0x40000040000b7882 */ /* 0x000fce0000000000 */
[----:B------:R-:W-:Y:S03]  /*1ca0*/  IGMMA.SP.64x128x64.S8.S8 R24, gdesc[UR8], R24, R89, gsb0 ;  /* 0x03805900081879f1 */ /* 0x000fe60008041218 */
[----:B------:R-:W-:Y:S02]  /*1cb0*/  WARPGROUP.DEPBAR.LE gsb0, 0x0 ;  /* 0x00008000000079c5 */ /* 0x000fe40000010000 */
[----:B------:R-:W-:Y:S05]  /*1cc0*/  @!P1 BRA `(.L_x_26) ;  /* 0x0000000000049947 */ /* 0x000fea0003800000 */
[----:B------:R-:W-:Y:S01]  /*1cd0*/  BPT.TRAP 0x1 ;  /* 0x000000040000795c */ /* 0x000fe20000300000 */
.L_x_26:
[----:B------:R-:W-:-:S13]  /*1ce0*/  LOP3.LUT P0, RZ, R13, R18, RZ, 0xc0, !PT ;  /* 0x000000120dff7212 */ /* 0x000fda000780c0ff */
[----:B------:R-:W-:-:S05]  /*1cf0*/  @P0 LEA R23, R22, UR7, 0x3 ;  /* 0x0000000716170c11 */ /* 0x000fca000f8e18ff */
[----:B------:R-:W-:-:S05]  /*1d00*/  @P0 VIADD R23, R23, 0x50 ;  /* 0x0000005017170836 */ /* 0x000fca0000000000 */
[----:B------:R-:W-:-:S04]  /*1d10*/  @P0 PRMT R23, R12, 0x654, R23 ;  /* 0x000006540c170816 */ /* 0x000fc80000000017 */
[----:B------:R0:W-:Y:S01]  /*1d20*/  @P0 SYNCS.ARRIVE.TRANS64.RED.A1T0 RZ, [R23+URZ], RZ ;  /* 0x000000ff17ff09a7 */ /* 0x0001e2000810043f */
[----:B------:R-:W-:-:S13]  /*1d30*/  ISETP.GT.U32.AND P0, PT, R7, 0x1, PT ;  /* 0x000000010700780c */ /* 0x000fda0003f04070 */
[----:B0-----:R-:W-:Y:S05]  /*1d40*/  @P0 BRA `(.L_x_27) ;  /* 0x0000000000040947 */ /* 0x001fea0003800000 */
[----:B------:R-:W-:Y:S01]  /*1d50*/  BPT.TRAP 0x1 ;  /* 0x000000040000795c */ /* 0x000fe20000300000 */
.L_x_27:
[----:B------:R-:W-:Y:S01]  /*1d60*/  UIADD3 UR15, UR15, 0x1, URZ ;  /* 0x000000010f0f7890 */ /* 0x000fe2000fffe03f */
[C---:B------:R-:W-:Y:S01]  /*1d70*/  ISETP.GT.AND P1, PT, R21.reuse, 0x1, PT ;  /* 0x000000011500780c */ /* 0x040fe20003f24270 */
[----:B------:R-:W-:Y:S02]  /*1d80*/  VIADD R22, R22, 0x1 ;  /* 0x0000000116167836 */ /* 0x000fe40000000000 */
[----:B------:R-:W-:Y:S01]  /*1d90*/  UISETP.NE.AND UP0, UPT, UR15, 0xa, UPT ;  /* 0x0000000a0f00788c */ /* 0x000fe2000bf05270 */
[----:B------:R-:W-:Y:S02]  /*1da0*/  VIADD R21, R21, 0xffffffff ;  /* 0xffffffff15157836 */ /* 0x000fe40000000000 */
[C---:B------:R-:W-:Y:S01]  /*1db0*/  ISETP.NE.AND P0, PT, R22.reuse, 0xa, PT ;  /* 0x0000000a1600780c */ /* 0x040fe20003f05270 */
[----:B------:R-:W-:Y:S02]  /*1dc0*/  USEL UR8, URZ, 0x1, UP0 ;  /* 0x000000013f087887 */ /* 0x000fe40008000000 */
[----:B------:R-:W-:Y:S01]  /*1dd0*/  USEL UR15, UR15, URZ, UP0 ;  /* 0x0000003f0f0f7287 */ /* 0x000fe20008000000 */
[----:B------:R-:W-:Y:S01]  /*1de0*/  SEL R22, R22, RZ, P0 ;  /* 0x000000ff16167207 */ /* 0x000fe20000000000 */
[----:B------:R-:W-:-:S02]  /*1df0*/  UPLOP3.LUT UP0, UPT, UPT, UPT, UPT, 0x80, 0x0 ;  /* 0x000000000000789c */ /* 0x000fc40003f0f070 */
[----:B------:R-:W-:Y:S01]  /*1e00*/  LOP3.LUT R90, R90, UR8, RZ, 0x3c, !PT ;  /* 0x000000085a5a7c12 */ /* 0x000fe2000f8e3cff */
[----:B------:R-:W-:Y:S08]  /*1e10*/  @P1 BRA `(.L_x_28) ;  /* 0xfffffffc00381947 */ /* 0x000ff0000383ffff */
.L_x_21:
[----:B0-----:R-:W-:Y:S01]  /*1e20*/  IMAD.U32 R22, RZ, RZ, UR22 ;  /* 0x00000016ff167e24 */ /* 0x001fe2000f8e00ff */
[----:B------:R-:W-:Y:S01]  /*1e30*/  SHF.L.U32 R21, R100, 0x1f, RZ ;  /* 0x0000001f64157819 */ /* 0x000fe200000006ff */
[----:B------:R-:W-:Y:S01]  /*1e40*/  UIADD3 UR5, UR5, UR20, URZ ;  /* 0x0000001405057290 */ /* 0x000fe2000fffe03f */
[----:B------:R-:W0:Y:S01]  /*1e50*/  LDC R90, c[0x0][0x288] ;  /* 0x0000a200ff5a7b82 */ /* 0x000e220000000800 */
[----:B------:R-:W-:Y:S01]  /*1e60*/  UISETP.GE.U32.AND UP1, UPT, UR20, 0xa, UPT ;  /* 0x0000000a1400788c */ /* 0x000fe2000bf26070 */
[----:B------:R-:W-:Y:S01]  /*1e70*/  SHF.R.S32.HI R92, RZ, 0x1f, R4 ;  /* 0x0000001fff5c7819 */ /* 0x000fe20000011404 */
[----:B------:R-:W-:Y:S02]  /*1e80*/  UISETP.GT.U32.AND UP0, UPT, UR5, 0x9, UPT ;  /* 0x000000090500788c */ /* 0x000fe4000bf04070 */
[----:B------:R-:W-:Y:S02]  /*1e90*/  UIMAD.WIDE.U32 UR8, UR5, -0x33333333, URZ ;  /* 0xcccccccd050878a5 */ /* 0x000fe4000f8e003f */
[----:B------:R-:W-:Y:S01]  /*1ea0*/  UISETP.LT.U32.AND UP0, UPT, UR20, 0xa, UP0 ;  /* 0x0000000a1400788c */ /* 0x000fe20008701070 */
[----:B------:R1:W-:Y:S01]  /*1eb0*/  SYNCS.ARRIVE.TRANS64.A1T0 RZ, [R22+UR21], RZ ;  /* 0x000000ff16ff79a7 */ /* 0x0003e20008100015 */
[----:B------:R-:W-:-:S02]  /*1ec0*/  WARPGROUP.DEPBAR.LE gsb0, 0x0 ;  /* 0x00008000000079c5 */ /* 0x000fc40000010000 */
[----:B------:R-:W-:Y:S02]  /*1ed0*/  USEL UR10, URZ, 0x1, !UP0 ;  /* 0x000000013f0a7887 */ /* 0x000fe4000c000000 */
[----:B------:R-:W-:Y:S02]  /*1ee0*/  USHF.R.U32.HI UR8, URZ, 0x3, UR9 ;  /* 0x000000033f087899 */ /* 0x000fe40008011609 */
[----:B------:R-:W-:Y:S01]  /*1ef0*/  ULOP3.LUT UR4, UR4, UR10, URZ, 0x3c, !UPT ;  /* 0x0000000a04047292 */ /* 0x000fe2000f8e3c3f */
[----:B------:R-:W4:Y:S01]  /*1f00*/  SYNCS.PHASECHK.TRANS64.TRYWAIT P0, [UR12+0x8], R21 ;  /* 0x00000815ff0075a7 */ /* 0x000f22000800014c */
[----:B------:R-:W-:Y:S02]  /*1f10*/  UIMAD UR5, UR8, -0xa, UR5 ;  /* 0xfffffff6080578a4 */ /* 0x000fe4000f8e0205 */
[----:B------:R-:W-:Y:S01]  /*1f20*/  @UP1 ULOP3.LUT UR4, UR4, 0x1, UR8, 0x78, !UPT ;  /* 0x0000000104041892 */ /* 0x000fe2000f8e7808 */
[----:B01--4-:R-:W-:Y:S11]  /*1f30*/  @!P0 BRA `(.L_x_29) ;  /* 0x0000006400b48947 */ /* 0x013ff60003800000 */
.L_x_187:
[----:B------:R-:W-:Y:S01]  /*1f40*/  ULDC.64 UR8, c[0x0][0x6d0] ;  /* 0x0001b40000087ab9 */ /* 0x000fe20000000a00 */
[----:B------:R-:W-:Y:S02]  /*1f50*/  IMAD.SHL.U32 R94, R6, 0x40, RZ ;  /* 0x00000040065e7824 */ /* 0x000fe400078e00ff */
[----:B0-----:R-:W-:Y:S02]  /*1f60*/  IMAD R21, R92, UR8, RZ ;  /* 0x000000085c157c24 */ /* 0x001fe4000f8e02ff */
[C---:B------:R-:W-:Y:S01]  /*1f70*/  IMAD.WIDE.U32 R88, R4.reuse, UR8, R10 ;  /* 0x0000000804587c25 */ /* 0x040fe2000f8e000a */
[----:B------:R-:W-:Y:S01]  /*1f80*/  ULDC UR8, c[0x0][0x284] ;  /* 0x0000a10000087ab9 */ /* 0x000fe20000000800 */
[----:B------:R-:W-:Y:S02]  /*1f90*/  SHF.R.S32.HI R95, RZ, 0x1f, R94 ;  /* 0x0000001fff5f7819 */ /* 0x000fe4000001145e */
[----:B------:R-:W-:Y:S01]  /*1fa0*/  IMAD R91, R4, UR9, R21 ;  /* 0x00000009045b7c24 */ /* 0x000fe2000f8e0215 */
[C---:B------:R-:W-:Y:S01]  /*1fb0*/  ISETP.GE.AND P0, PT, R94.reuse, UR8, PT ;  /* 0x000000085e007c0c */ /* 0x040fe2000bf06270 */
[----:B------:R-:W-:Y:S01]  /*1fc0*/  IMAD.SHL.U32 R21, R5, 0x80, RZ ;  /* 0x0000008005157824 */ /* 0x000fe200078e00ff */
[----:B------:R-:W-:Y:S01]  /*1fd0*/  IADD3 R88, P1, R94, R88, RZ ;  /* 0x000000585e587210 */ /* 0x000fe20007f3e0ff */
[----:B------:R-:W-:-:S03]  /*1fe0*/  IMAD.WIDE R22, R20, 0x2, RZ ;  /* 0x0000000214167825 */ /* 0x000fc600078e02ff */
[----:B------:R-:W-:Y:S01]  /*1ff0*/  ISETP.GE.OR P0, PT, R21, R90, P0 ;  /* 0x0000005a1500720c */ /* 0x000fe20000706670 */
[----:B------:R-:W-:Y:S01]  /*2000*/  IMAD R6, R20, -0x2, R90 ;  /* 0xfffffffe14067824 */ /* 0x000fe200078e025a */
[----:B------:R-:W-:Y:S01]  /*2010*/  IADD3.X R89, R95, R89, R91, P1, !PT ;  /* 0x000000595f597210 */ /* 0x000fe20000ffe45b */
[----:B------:R-:W-:-:S04]  /*2020*/  IMAD.WIDE R104, R5, 0x80, R22 ;  /* 0x0000008005687825 */ /* 0x000fc800078e0216 */
[----:B------:R-:W-:-:S06]  /*2030*/  IMAD.IADD R5, R6, 0x1, -R21 ;  /* 0x0000000106057824 */ /* 0x000fcc00078e0a15 */
[----:B------:R-:W-:Y:S05]  /*2040*/  @P0 BRA `(.L_x_30) ;  /* 0x0000004800880947 */ /* 0x000fea0003800000 */
[----:B------:R-:W0:Y:S01]  /*2050*/  LDC.64 R108, c[0x0][0x6c8] ;  /* 0x0001b200ff6c7b82 */ /* 0x000e220000000a00 */
[----:B---3-5:R-:W-:Y:S01]  /*2060*/  ISETP.NE.AND P0, PT, R15, RZ, PT ;  /* 0x000000ff0f00720c */ /* 0x028fe20003f05270 */
[----:B------:R-:W-:Y:S01]  /*2070*/  IMAD.IADD R102, R17, 0x1, -R94 ;  /* 0x0000000111667824 */ /* 0x000fe200078e0a5e */
[----:B------:R-:W-:Y:S01]  /*2080*/  ISETP.GT.AND P1, PT, R5, RZ, PT ;  /* 0x000000ff0500720c */ /* 0x000fe20003f24270 */
[----:B------:R-:W-:Y:S03]  /*2090*/  BSSY B0, `(.L_x_30) ;  /* 0x000049d000007945 */ /* 0x000fe60003800000 */
[----:B------:R-:W-:Y:S01]  /*20a0*/  ISETP.GT.AND P5, PT, R102, RZ, P1 ;  /* 0x000000ff6600720c */ /* 0x000fe20000fa4270 */
[-C--:B0-----:R-:W-:Y:S02]  /*20b0*/  IMAD R6, R105, R108.reuse, RZ ;  /* 0x0000006c69067224 */ /* 0x081fe400078e02ff */
[----:B------:R-:W-:-:S04]  /*20c0*/  IMAD.WIDE.U32 R106, R104, R108, R88 ;  /* 0x0000006c686a7225 */ /* 0x000fc800078e0058 */
[----:B------:R-:W-:-:S04]  /*20d0*/  IMAD R21, R104, R109, R6 ;  /* 0x0000006d68157224 */ /* 0x000fc800078e0206 */
[----:B------:R-:W-:Y:S01]  /*20e0*/  IMAD.IADD R97, R107, 0x1, R21 ;  /* 0x000000016b617824 */ /* 0x000fe200078e0215 */
[----:B------:R-:W-:Y:S06]  /*20f0*/  @!P0 BRA `(.L_x_31) ;  /* 0x0000003000dc8947 */ /* 0x000fec0003800000 */
[----:B------:R-:W-:Y:S01]  /*2100*/  ULDC.64 UR8, c[0x0][0x6b8] ;  /* 0x0001ae0000087ab9 */ /* 0x000fe20000000a00 */
[----:B------:R-:W-:Y:S01]  /*2110*/  ULDC.64 UR24, c[0x0][0x6b0] ;  /* 0x0001ac0000187ab9 */ /* 0x000fe20000000a00 */
[----:B------:R-:W-:Y:S01]  /*2120*/  IMAD.WIDE.U32 R22, R4, UR8, R10 ;  /* 0x0000000804167c25 */ /* 0x000fe2000f8e000a */
[----:B------:R-:W-:Y:S01]  /*2130*/  ULDC.64 UR26, c[0x0][0x6a8] ;  /* 0x0001aa00001a7ab9 */ /* 0x000fe20000000a00 */
[----:B------:R-:W0:Y:S01]  /*2140*/  LDC.64 R98, c[0x0][0x6b0] ;  /* 0x0001ac00ff627b82 */ /* 0x000e220000000a00 */
[----:B------:R-:W-:Y:S01]  /*2150*/  ULDC.64 UR10, c[0x0][0x6c0] ;  /* 0x0001b000000a7ab9 */ /* 0x000fe20000000a00 */
[----:B------:R-:W-:Y:S01]  /*2160*/  IMAD R21, R92, UR8, RZ ;  /* 0x000000085c157c24 */ /* 0x000fe2000f8e02ff */
[----:B------:R-:W-:-:S03]  /*2170*/  IADD3 R88, P0, R94, R22, RZ ;  /* 0x000000165e587210 */ /* 0x000fc60007f1e0ff */
[----:B------:R-:W-:Y:S02]  /*2180*/  IMAD R103, R4, UR9, R21 ;  /* 0x0000000904677c24 */ /* 0x000fe4000f8e0215 */
[----:B------:R-:W-:-:S03]  /*2190*/  IMAD R21, R105, UR24, RZ ;  /* 0x0000001869157c24 */ /* 0x000fc6000f8e02ff */
[----:B------:R-:W-:Y:S01]  /*21a0*/  IADD3.X R89, R95, R23, R103, P0, !PT ;  /* 0x000000175f597210 */ /* 0x000fe200007fe467 */
[C---:B------:R-:W-:Y:S02]  /*21b0*/  IMAD R107, R104.reuse, UR25, R21 ;  /* 0x00000019686b7c24 */ /* 0x040fe4000f8e0215 */
[----:B------:R-:W-:-:S04]  /*21c0*/  IMAD.WIDE.U32 R22, R104, UR24, R88 ;  /* 0x0000001868167c25 */ /* 0x000fc8000f8e0058 */
[----:B------:R-:W-:Y:S01]  /*21d0*/  IMAD.IADD R21, R23, 0x1, R107 ;  /* 0x0000000117157824 */ /* 0x000fe200078e026b */
[----:B------:R-:W-:-:S04]  /*21e0*/  LEA R90, P0, R22, UR26, 0x2 ;  /* 0x0000001a165a7c11 */ /* 0x000fc8000f8010ff */
[----:B------:R-:W-:-:S05]  /*21f0*/  LEA.HI.X R91, R22, UR27, R21, 0x2, P0 ;  /* 0x0000001b165b7c11 */ /* 0x000fca00080f1415 */
[----:B------:R-:W3:Y:S01]  /*2200*/  @P5 LDG.E.LTC128B R6, desc[UR18][R90.64] ;  /* 0x000000125a065981 */ /* 0x000ee2000c1e1920 */
[----:B------:R-:W-:Y:S01]  /*2210*/  IMAD.WIDE.U32 R92, R104, UR24, R94 ;  /* 0x00000018685c7c25 */ /* 0x000fe2000f8e005e */
[----:B------:R-:W-:Y:S01]  /*2220*/  LEA R22, P0, R106, UR10, 0x2 ;  /* 0x0000000a6a167c11 */ /* 0x000fe2000f8010ff */
[----:B------:R-:W-:Y:S02]  /*2230*/  BSSY B1, `(.L_x_32) ;  /* 0x0000016000017945 */ /* 0x000fe40003800000 */
[----:B0-----:R-:W-:Y:S01]  /*2240*/  IMAD.WIDE.U32 R104, R104, UR24, R98 ;  /* 0x0000001868687c25 */ /* 0x001fe2000f8e0062 */
[----:B------:R-:W-:Y:S02]  /*2250*/  IADD3 R96, P2, R10, R92, RZ ;  /* 0x0000005c0a607210 */ /* 0x000fe40007f5e0ff */
[----:B------:R-:W-:Y:S02]  /*2260*/  LEA.HI.X R23, R106, UR11, R97, 0x2, P0 ;  /* 0x0000000b6a177c11 */ /* 0x000fe400080f1461 */
[----:B------:R-:W-:-:S02]  /*2270*/  ISETP.GT.AND P0, PT, R5, 0x1, PT ;  /* 0x000000010500780c */ /* 0x000fc40003f04270 */
[----:B------:R-:W-:Y:S01]  /*2280*/  IADD3.X R97, R11, R107, R93, P2, !PT ;  /* 0x0000006b0b617210 */ /* 0x000fe200017fe45d */
[----:B------:R-:W-:Y:S01]  /*2290*/  IMAD.IADD R107, R107, 0x1, R105 ;  /* 0x000000016b6b7824 */ /* 0x000fe200078e0269 */
[----:B------:R-:W-:Y:S02]  /*22a0*/  ISETP.GT.AND P2, PT, R102, RZ, P0 ;  /* 0x000000ff6600720c */ /* 0x000fe40000744270 */
[----:B------:R-:W-:Y:S01]  /*22b0*/  LEA R92, P4, R108, R22, 0x2 ;  /* 0x000000166c5c7211 */ /* 0x000fe200078810ff */
[----:B------:R-:W-:-:S04]  /*22c0*/  IMAD.WIDE.U32 R96, R4, UR8, R96 ;  /* 0x0000000804607c25 */ /* 0x000fc8000f8e0060 */
[----:B---3--:R-:W-:-:S04]  /*22d0*/  IMAD R21, R6, R15, RZ ;  /* 0x0000000f06157224 */ /* 0x008fc800078e02ff */
[----:B--2---:R-:W-:Y:S01]  /*22e0*/  IMAD R111, R24, R14, R21 ;  /* 0x0000000e186f7224 */ /* 0x004fe200078e0215 */
[----:B------:R-:W-:Y:S01]  /*22f0*/  IADD3 R24, P6, R88, R104, RZ ;  /* 0x0000006858187210 */ /* 0x000fe20007fde0ff */
[----:B------:R-:W-:-:S03]  /*2300*/  IMAD.IADD R21, R103, 0x1, R97 ;  /* 0x0000000167157824 */ /* 0x000fc600078e0261 */
[----:B------:R0:W-:Y:S01]  /*2310*/  @P5 STG.E desc[UR18][R22.64], R111 ;  /* 0x0000006f16005986 */ /* 0x0001e2000c101912 */
[----:B------:R-:W-:Y:S01]  /*2320*/  IMAD.X R89, R107, 0x1, R89, P6 ;  /* 0x000000016b597824 */ /* 0x000fe200030e0659 */
[----:B------:R-:W-:Y:S02]  /*2330*/  LEA R98, P6, R96, UR26, 0x2 ;  /* 0x0000001a60627c11 */ /* 0x000fe4000f8c10ff */
[----:B------:R-:W-:Y:S02]  /*2340*/  LEA R88, P5, R24, UR26, 0x2 ;  /* 0x0000001a18587c11 */ /* 0x000fe4000f8a10ff */
[----:B------:R-:W-:Y:S02]  /*2350*/  LEA.HI.X R99, R96, UR27, R21, 0x2, P6 ;  /* 0x0000001b60637c11 */ /* 0x000fe4000b0f1415 */
[----:B------:R-:W-:Y:S01]  /*2360*/  LEA.HI.X R89, R24, UR27, R89, 0x2, P5 ;  /* 0x0000001b18597c11 */ /* 0x000fe2000a8f1459 */
[----:B------:R-:W-:Y:S08]  /*2370*/  @!P2 BRA `(.L_x_33) ;  /* 0x000000000004a947 */ /* 0x000ff00003800000 */
[----:B------:R1:W5:Y:S02]  /*2380*/  LDG.E.LTC128B R6, desc[UR18][R88.64] ;  /* 0x0000001258067981 */ /* 0x000364000c1e1920 */
.L_x_33:
[----:B------:R-:W-:Y:S05]  /*2390*/  BSYNC B1 ;  /* 0x0000000000017941 */ /* 0x000fea0003800000 */
.L_x_32:
[----:B-----5:R-:W-:Y:S01]  /*23a0*/  IMAD R21, R6, R15, RZ ;  /* 0x0000000f06157224 */ /* 0x020fe200078e02ff */
[----:B------:R-:W-:Y:S01]  /*23b0*/  LEA.HI.X R93, R108, R23, R109, 0x2, P4 ;  /* 0x000000176c5d7211 */ /* 0x000fe200020f146d */
[----:B------:R-:W-:Y:S01]  /*23c0*/  BSSY B1, `(.L_x_34) ;  /* 0x0000008000017945 */ /* 0x000fe20003800000 */
[----:B------:R-:W-:Y:S01]  /*23d0*/  ISETP.GT.AND P1, PT, R102, 0x8, P1 ;  /* 0x000000086600780c */ /* 0x000fe20000f24270 */
[----:B------:R-:W-:Y:S01]  /*23e0*/  IMAD R21, R25, R14, R21 ;  /* 0x0000000e19157224 */ /* 0x000fe200078e0215 */
[----:B------:R-:W-:-:S04]  /*23f0*/  IADD3 R24, P5, P6, R10, R104, R94 ;  /* 0x000000680a187210 */ /* 0x000fc80007ebe05e */
[----:B------:R2:W-:Y:S01]  /*2400*/  @P2 STG.E desc[UR18][R92.64], R21 ;  /* 0x000000155c002986 */ /* 0x0005e2000c101912 */
[----:B------:R-:W-:-:S06]  /*2410*/  IADD3.X R25, R11, R107, R95, P5, P6 ;  /* 0x0000006b0b197210 */ /* 0x000fcc0002fec45f */
[----:B------:R-:W-:Y:S05]  /*2420*/  @!P1 BRA `(.L_x_35) ;  /* 0x0000000000049947 */ /* 0x000fea0003800000 */
[----:B------:R3:W5:Y:S02]  /*2430*/  LDG.E.LTC128B R6, desc[UR18][R98.64+0x20] ;  /* 0x0000201262067981 */ /* 0x000764000c1e1920 */
.L_x_35:
[----:B------:R-:W-:Y:S05]  /*2440*/  BSYNC B1 ;  /* 0x0000000000017941 */ /* 0x000fea0003800000 */
.L_x_34:
[----:B--2--5:R-:W-:Y:S01]  /*2450*/  IMAD R21, R6, R15, RZ ;  /* 0x0000000f06157224 */ /* 0x024fe200078e02ff */
[----:B------:R-:W-:Y:S01]  /*2460*/  ISETP.GT.AND P0, PT, R102, 0x8, P0 ;  /* 0x000000086600780c */ /* 0x000fe20000704270 */
[----:B------:R-:W-:Y:S01]  /*2470*/  IMAD.WIDE.U32 R24, R4, UR8, R24 ;  /* 0x0000000804187c25 */ /* 0x000fe2000f8e0018 */
[----:B------:R-:W-:Y:S01]  /*2480*/  ISETP.GT.AND P2, PT, R5, 0x8, PT ;  /* 0x000000080500780c */ /* 0x000fe20003f44270 */
[----:B------:R-:W-:Y:S01]  /*2490*/  USHF.L.U64.HI UR11, UR24, 0x5, UR25 ;  /* 0x00000005180b7899 */ /* 0x000fe20008010219 */
[----:B------:R-:W-:Y:S01]  /*24a0*/  BSSY B1, `(.L_x_36) ;  /* 0x000000a000017945 */ /* 0x000fe20003800000 */
[----:B------:R-:W-:Y:S01]  /*24b0*/  IMAD R97, R26, R14, R21 ;  /* 0x0000000e1a617224 */ /* 0x000fe200078e0215 */
[----:B------:R-:W-:Y:S01]  /*24c0*/  LEA R94, P5, R24, UR26, 0x2 ;  /* 0x0000001a185e7c11 */ /* 0x000fe2000f8a10ff */
[----:B------:R-:W-:Y:S01]  /*24d0*/  IMAD.IADD R21, R103, 0x1, R25 ;  /* 0x0000000167157824 */ /* 0x000fe200078e0219 */
[----:B------:R-:W-:Y:S01]  /*24e0*/  USHF.L.U32 UR10, UR24, 0x5, URZ ;  /* 0x00000005180a7899 */ /* 0x000fe2000800063f */
[----:B------:R-:W-:Y:S01]  /*24f0*/  ISETP.GT.AND P4, PT, R102, RZ, P2 ;  /* 0x000000ff6600720c */ /* 0x000fe20001784270 */
[----:B------:R2:W-:Y:S02]  /*2500*/  @P1 STG.E desc[UR18][R22.64+0x20], R97 ;  /* 0x0000206116001986 */ /* 0x0005e4000c101912 */
[----:B------:R-:W-:Y:S01]  /*2510*/  LEA.HI.X R95, R24, UR27, R21, 0x2, P5 ;  /* 0x0000001b185f7c11 */ /* 0x000fe2000a8f1415 */
[----:B------:R-:W-:Y:S09]  /*2520*/  @!P0 BRA `(.L_x_37) ;  /* 0x0000000000048947 */ /* 0x000ff20003800000 */
[----:B------:R4:W5:Y:S02]  /*2530*/  LDG.E.LTC128B R6, desc[UR18][R94.64+0x20] ;  /* 0x000020125e067981 */ /* 0x000964000c1e1920 */
.L_x_37:
[----:B------:R-:W-:Y:S05]  /*2540*/  BSYNC B1 ;  /* 0x0000000000017941 */ /* 0x000fea0003800000 */
.L_x_36:
[----:B-----5:R-:W-:Y:S01]  /*2550*/  IMAD R4, R6, R15, RZ ;  /* 0x0000000f06047224 */ /* 0x020fe200078e02ff */
[----:B------:R-:W-:Y:S01]  /*2560*/  IADD3 R24, P1, R90, UR10, RZ ;  /* 0x0000000a5a187c10 */ /* 0x000fe2000ff3e0ff */
[----:B---3--:R-:W-:Y:S02]  /*2570*/  IMAD.MOV.U32 R98, RZ, RZ, R6 ;  /* 0x000000ffff627224 */ /* 0x008fe400078e0006 */
[----:B--2---:R-:W-:Y:S01]  /*2580*/  IMAD R97, R27, R14, R4 ;  /* 0x0000000e1b617224 */ /* 0x004fe200078e0204 */
[----:B------:R-:W-:-:S04]  /*2590*/  IADD3.X R25, R91, UR11, RZ, P1, !PT ;  /* 0x0000000b5b197c10 */ /* 0x000fc80008ffe4ff */
[----:B------:R2:W-:Y:S04]  /*25a0*/  @P0 STG.E desc[UR18][R92.64+0x20], R97 ;  /* 0x000020615c000986 */ /* 0x0005e8000c101912 */
[----:B------:R-:W3:Y:S01]  /*25b0*/  @P4 LDG.E.LTC128B R98, desc[UR18][R24.64] ;  /* 0x0000001218624981 */ /* 0x000ee2000c1e1920 */
[C---:B------:R-:W-:Y:S01]  /*25c0*/  IMAD.SHL.U32 R6, R108.reuse, 0x20, RZ ;  /* 0x000000206c067824 */ /* 0x040fe200078e00ff */
[----:B------:R-:W-:Y:S01]  /*25d0*/  SHF.L.U64.HI R4, R108, 0x5, R109 ;  /* 0x000000056c047819 */ /* 0x000fe2000001026d */
[----:B------:R-:W-:Y:S01]  /*25e0*/  BSSY B1, `(.L_x_38) ;  /* 0x000000c000017945 */ /* 0x000fe20003800000 */
[----:B------:R-:W-:Y:S02]  /*25f0*/  ISETP.GT.AND P0, PT, R5, 0x9, PT ;  /* 0x000000090500780c */ /* 0x000fe40003f04270 */
[----:B------:R-:W-:-:S02]  /*2600*/  IADD3 R26, P5, R6, R22, RZ ;  /* 0x00000016061a7210 */ /* 0x000fc40007fbe0ff */
[----:B------:R-:W-:-:S03]  /*2610*/  ISETP.GT.AND P1, PT, R102, RZ, P0 ;  /* 0x000000ff6600720c */ /* 0x000fc60000724270 */
[----:B------:R-:W-:Y:S01]  /*2620*/  IMAD.X R27, R4, 0x1, R23, P5 ;  /* 0x00000001041b7824 */ /* 0x000fe200028e0617 */
[----:B----4-:R-:W-:-:S04]  /*2630*/  IADD3 R94, P5, R88, UR10, RZ ;  /* 0x0000000a585e7c10 */ /* 0x010fc8000ffbe0ff */
[----:B------:R-:W-:Y:S01]  /*2640*/  IADD3.X R95, R89, UR11, RZ, P5, !PT ;  /* 0x0000000b595f7c10 */ /* 0x000fe2000affe4ff */
[----:B---3--:R-:W-:-:S04]  /*2650*/  IMAD R21, R98, R15, RZ ;  /* 0x0000000f62157224 */ /* 0x008fc800078e02ff */
[----:B------:R-:W-:-:S05]  /*2660*/  IMAD R21, R28, R14, R21 ;  /* 0x0000000e1c157224 */ /* 0x000fca00078e0215 */
[----:B------:R2:W-:Y:S01]  /*2670*/  @P4 STG.E desc[UR18][R26.64], R21 ;  /* 0x000000151a004986 */ /* 0x0005e2000c101912 */
[----:B------:R-:W-:Y:S05]  /*2680*/  @!P1 BRA `(.L_x_39) ;  /* 0x0000000000049947 */ /* 0x000fea0003800000 */
[----:B------:R3:W5:Y:S02]  /*2690*/  LDG.E.LTC128B R98, desc[UR18][R94.64] ;  /* 0x000000125e627981 */ /* 0x000764000c1e1920 */
.L_x_39:
[----:B------:R-:W-:Y:S05]  /*26a0*/  BSYNC B1 ;  /* 0x0000000000017941 */ /* 0x000fea0003800000 */
.L_x_38:
[----:B------:R-:W-:Y:S01]  /*26b0*/  UIADD3 UR8, UP0, UR10, 0x20, URZ ;  /* 0x000000200a087890 */ /* 0x000fe2000ff1e03f */
[----:B------:R-:W-:Y:S01]  /*26c0*/  ISETP.GT.AND P2, PT, R102, 0x8, P2 ;  /* 0x000000086600780c */ /* 0x000fe20001744270 */
[----:B--2--5:R-:W-:Y:S01]  /*26d0*/  IMAD R21, R98, R15, RZ ;  /* 0x0000000f62157224 */ /* 0x024fe200078e02ff */
[----:B------:R-:W-:Y:S01]  /*26e0*/  IADD3 R96, P4, R6, R92, RZ ;  /* 0x0000005c06607210 */ /* 0x000fe20007f9e0ff */
[----:B------:R-:W-:Y:S02]  /*26f0*/  UIADD3.X UR9, URZ, UR11, URZ, UP0, !UPT ;  /* 0x0000000b3f097290 */ /* 0x000fe400087fe43f */
[----:B------:R-:W-:Y:S01]  /*2700*/  IADD3 R28, P5, R90, UR8, RZ ;  /* 0x000000085a1c7c10 */ /* 0x000fe2000ffbe0ff */
[----:B------:R-:W-:Y:S02]  /*2710*/  IMAD R103, R29, R14, R21 ;  /* 0x0000000e1d677224 */ /* 0x000fe400078e0215 */
[----:B------:R-:W-:Y:S01]  /*2720*/  IMAD.X R97, R4, 0x1, R93, P4 ;  /* 0x0000000104617824 */ /* 0x000fe200020e065d */
[----:B------:R-:W-:-:S04]  /*2730*/  IADD3.X R29, R91, UR9, RZ, P5, !PT ;  /* 0x000000095b1d7c10 */ /* 0x000fc8000affe4ff */
[----:B------:R2:W-:Y:S04]  /*2740*/  @P1 STG.E desc[UR18][R96.64], R103 ;  /* 0x0000006760001986 */ /* 0x0005e8000c101912 */
[----:B------:R-:W4:Y:S01]  /*2750*/  @P2 LDG.E.LTC128B R98, desc[UR18][R28.64] ;  /* 0x000000121c622981 */ /* 0x000f22000c1e1920 */
[----:B------:R-:W-:Y:S01]  /*2760*/  IADD3 R21, P1, R6, 0x20, RZ ;  /* 0x0000002006157810 */ /* 0x000fe20007f3e0ff */
[----:B------:R-:W-:Y:S01]  /*2770*/  BSSY B1, `(.L_x_40) ;  /* 0x000000c000017945 */ /* 0x000fe20003800000 */
[----:B------:R-:W-:Y:S02]  /*2780*/  ISETP.GT.AND P4, PT, R102, 0x8, P0 ;  /* 0x000000086600780c */ /* 0x000fe40000784270 */
[----:B------:R-:W-:Y:S01]  /*2790*/  IADD3 R90, P5, R21, R22, RZ ;  /* 0x00000016155a7210 */ /* 0x000fe20007fbe0ff */
[----:B0-----:R-:W-:Y:S01]  /*27a0*/  IMAD.X R22, RZ, RZ, R4, P1 ;  /* 0x000000ffff167224 */ /* 0x001fe200008e0604 */
[----:B-1----:R-:W-:-:S03]  /*27b0*/  IADD3 R88, P0, R88, UR8, RZ ;  /* 0x0000000858587c10 */ /* 0x002fc6000ff1e0ff */
[----:B------:R-:W-:Y:S01]  /*27c0*/  IMAD.X R91, R22, 0x1, R23, P5 ;  /* 0x00000001165b7824 */ /* 0x000fe200028e0617 */
[----:B------:R-:W-:Y:S01]  /*27d0*/  IADD3.X R89, R89, UR9, RZ, P0, !PT ;  /* 0x0000000959597c10 */ /* 0x000fe200087fe4ff */
[----:B----4-:R-:W-:-:S04]  /*27e0*/  IMAD R99, R98, R15, RZ ;  /* 0x0000000f62637224 */ /* 0x010fc800078e02ff */
[----:B------:R-:W-:-:S05]  /*27f0*/  IMAD R99, R30, R14, R99 ;  /* 0x0000000e1e637224 */ /* 0x000fca00078e0263 */
[----:B------:R2:W-:Y:S01]  /*2800*/  @P2 STG.E desc[UR18][R90.64], R99 ;  /* 0x000000635a002986 */ /* 0x0005e2000c101912 */
[----:B------:R-:W-:Y:S05]  /*2810*/  @!P4 BRA `(.L_x_41) ;  /* 0x000000000004c947 */ /* 0x000fea0003800000 */
[----:B------:R0:W5:Y:S02]  /*2820*/  LDG.E.LTC128B R98, desc[UR18][R88.64] ;  /* 0x0000001258627981 */ /* 0x000164000c1e1920 */
.L_x_41:
[----:B------:R-:W-:Y:S05]  /*2830*/  BSYNC B1 ;  /* 0x0000000000017941 */ /* 0x000fea0003800000 */
.L_x_40:
[----:B------:R-:W-:Y:S01]  /*2840*/  IADD3 R28, P2, R21, R92, RZ ;  /* 0x0000005c151c7210 */ /* 0x000fe20007f5e0ff */
[----:B-----5:R-:W-:Y:S01]  /*2850*/  IMAD R23, R98, R15, RZ ;  /* 0x0000000f62177224 */ /* 0x020fe200078e02ff */
[C---:B------:R-:W-:Y:S01]  /*2860*/  ISETP.GT.AND P1, PT, R5.reuse, 0x10, PT ;  /* 0x000000100500780c */ /* 0x040fe20003f24270 */
[----:B------:R-:W-:Y:S01]  /*2870*/  BSSY B1, `(.L_x_42) ;  /* 0x000000b000017945 */ /* 0x000fe20003800000 */
[----:B------:R-:W-:Y:S01]  /*2880*/  ISETP.GT.AND P0, PT, R5, 0x11, PT ;  /* 0x000000110500780c */ /* 0x000fe20003f04270 */
[----:B------:R-:W-:Y:S01]  /*2890*/  IMAD R23, R31, R14, R23 ;  /* 0x0000000e1f177224 */ /* 0x000fe200078e0217 */
[----:B------:R-:W-:Y:S01]  /*28a0*/  ISETP.GT.AND P5, PT, R102, RZ, P1 ;  /* 0x000000ff6600720c */ /* 0x000fe20000fa4270 */
[----:B------:R-:W-:Y:S01]  /*28b0*/  IMAD.X R29, R22, 0x1, R93, P2 ;  /* 0x00000001161d7824 */ /* 0x000fe200010e065d */
[----:B------:R-:W-:Y:S02]  /*28c0*/  IADD3 R30, P2, R24, UR10, RZ ;  /* 0x0000000a181e7c10 */ /* 0x000fe4000ff5e0ff */
[----:B0-----:R-:W-:-:S02]  /*28d0*/  IADD3 R88, P6, R26, R6, RZ ;  /* 0x000000061a587210 */ /* 0x001fc40007fde0ff */
[----:B------:R0:W-:Y:S01]  /*28e0*/  @P4 STG.E desc[UR18][R28.64], R23 ;  /* 0x000000171c004986 */ /* 0x0001e2000c101912 */
[----:B------:R-:W-:-:S06]  /*28f0*/  IADD3.X R31, R25, UR11, RZ, P2, !PT ;  /* 0x0000000b191f7c10 */ /* 0x000fcc00097fe4ff */
[----:B------:R-:W-:Y:S05]  /*2900*/  @!P5 BRA `(.L_x_43) ;  /* 0x000000000004d947 */ /* 0x000fea0003800000 */
[----:B------:R1:W5:Y:S02]  /*2910*/  LDG.E.LTC128B R98, desc[UR18][R30.64] ;  /* 0x000000121e627981 */ /* 0x000364000c1e1920 */
.L_x_43:
[----:B------:R-:W-:Y:S05]  /*2920*/  BSYNC B1 ;  /* 0x0000000000017941 */ /* 0x000fea0003800000 */
.L_x_42:
[----:B0----5:R-:W-:Y:S01]  /*2930*/  IMAD R23, R98, R15, RZ ;  /* 0x0000000f62177224 */ /* 0x021fe200078e02ff */
[----:B------:R-:W-:Y:S01]  /*2940*/  ISETP.GT.AND P2, PT, R102, RZ, P0 ;  /* 0x000000ff6600720c */ /* 0x000fe20000744270 */
[----:B------:R-:W-:Y:S01]  /*2950*/  IMAD.X R89, R27, 0x1, R4, P6 ;  /* 0x000000011b597824 */ /* 0x000fe200030e0604 */
[----:B------:R-:W-:Y:S01]  /*2960*/  IADD3 R28, P6, R94, UR10, RZ ;  /* 0x0000000a5e1c7c10 */ /* 0x000fe2000ffde0ff */
[----:B------:R-:W-:Y:S01]  /*2970*/  IMAD R23, R32, R14, R23 ;  /* 0x0000000e20177224 */ /* 0x000fe200078e0217 */
[----:B------:R-:W-:Y:S01]  /*2980*/  BSSY B1, `(.L_x_44) ;  /* 0x0000006000017945 */ /* 0x000fe20003800000 */
[----:B--2---:R-:W-:Y:S02]  /*2990*/  IADD3 R90, P4, R96, R6, RZ ;  /* 0x00000006605a7210 */ /* 0x004fe40007f9e0ff */
[----:B------:R-:W-:Y:S01]  /*29a0*/  IADD3.X R29, R95, UR11, RZ, P6, !PT ;  /* 0x0000000b5f1d7c10 */ /* 0x000fe2000b7fe4ff */
[----:B------:R0:W-:Y:S05]  /*29b0*/  @P5 STG.E desc[UR18][R88.64], R23 ;  /* 0x0000001758005986 */ /* 0x0001ea000c101912 */
[----:B------:R-:W-:Y:S05]  /*29c0*/  @!P2 BRA `(.L_x_45) ;  /* 0x000000000004a947 */ /* 0x000fea0003800000 */
[----:B------:R2:W5:Y:S02]  /*29d0*/  LDG.E.LTC128B R98, desc[UR18][R28.64] ;  /* 0x000000121c627981 */ /* 0x000564000c1e1920 */
.L_x_45:
[----:B------:R-:W-:Y:S05]  /*29e0*/  BSYNC B1 ;  /* 0x0000000000017941 */ /* 0x000fea0003800000 */
.L_x_44:
[----:B0----5:R-:W-:Y:S01]  /*29f0*/  IMAD R23, R98, R15, RZ ;  /* 0x0000000f62177224 */ /* 0x021fe200078e02ff */
[----:B------:R-:W-:Y:S01]  /*2a00*/  ISETP.GT.AND P1, PT, R102, 0x8, P1 ;  /* 0x000000086600780c */ /* 0x000fe20000f24270 */
[----:B------:R-:W-:Y:S01]  /*2a10*/  IMAD.X R91, R97, 0x1, R4, P4 ;  /* 0x00000001615b7824 */ /* 0x000fe200020e0604 */
[----:B------:R-:W-:Y:S01]  /*2a20*/  IADD3 R24, P4, R24, UR8, RZ ;  /* 0x0000000818187c10 */ /* 0x000fe2000ff9e0ff */
[----:B------:R-:W-:Y:S01]  /*2a30*/  IMAD R23, R33, R14, R23 ;  /* 0x0000000e21177224 */ /* 0x000fe200078e0217 */
[----:B------:R-:W-:Y:S01]  /*2a40*/  BSSY B1, `(.L_x_46) ;  /* 0x0000006000017945 */ /* 0x000fe20003800000 */
[----:B------:R-:W-:Y:S02]  /*2a50*/  IADD3 R32, P5, R21, R26, RZ ;  /* 0x0000001a15207210 */ /* 0x000fe40007fbe0ff */
[----:B------:R-:W-:Y:S01]  /*2a60*/  IADD3.X R25, R25, UR9, RZ, P4, !PT ;  /* 0x0000000919197c10 */ /* 0x000fe2000a7fe4ff */
[----:B------:R0:W-:Y:S05]  /*2a70*/  @P2 STG.E desc[UR18][R90.64], R23 ;  /* 0x000000175a002986 */ /* 0x0001ea000c101912 */
[----:B------:R-:W-:Y:S05]  /*2a80*/  @!P1 BRA `(.L_x_47) ;  /* 0x0000000000049947 */ /* 0x000fea0003800000 */
[----:B------:R4:W5:Y:S02]  /*2a90*/  LDG.E.LTC128B R98, desc[UR18][R24.64] ;  /* 0x0000001218627981 */ /* 0x000964000c1e1920 */
.L_x_47:
[----:B------:R-:W-:Y:S05]  /*2aa0*/  BSYNC B1 ;  /* 0x0000000000017941 */ /* 0x000fea0003800000 */
.L_x_46:
[----:B0----5:R-:W-:Y:S01]  /*2ab0*/  IMAD R23, R98, R15, RZ ;  /* 0x0000000f62177224 */ /* 0x021fe200078e02ff */
[----:B------:R-:W-:Y:S01]  /*2ac0*/  ISETP.GT.AND P2, PT, R102, 0x8, P0 ;  /* 0x000000086600780c */ /* 0x000fe20000744270 */
[----:B------:R-:W-:Y:S01]  /*2ad0*/  IMAD.X R33, R22, 0x1, R27, P5 ;  /* 0x0000000116217824 */ /* 0x000fe200028e061b */
[----:B----4-:R-:W-:Y:S01]  /*2ae0*/  IADD3 R24, P0, R94, UR8, RZ ;  /* 0x000000085e187c10 */ /* 0x010fe2000ff1e0ff */
[----:B------:R-:W-:Y:S01]  /*2af0*/  IMAD R23, R34, R14, R23 ;  /* 0x0000000e22177224 */ /* 0x000fe200078e0217 */
[----:B------:R-:W-:Y:S02]  /*2b00*/  BSSY B1, `(.L_x_48) ;  /* 0x0000005000017945 */ /* 0x000fe40003800000 */
[----:B------:R-:W-:Y:S02]  /*2b10*/  IADD3.X R25, R95, UR9, RZ, P0, !PT ;  /* 0x000000095f197c10 */ /* 0x000fe400087fe4ff */
[----:B------:R0:W-:Y:S05]  /*2b20*/  @P1 STG.E desc[UR18][R32.64], R23 ;  /* 0x0000001720001986 */ /* 0x0001ea000c101912 */
[----:B------:R-:W-:Y:S05]  /*2b30*/  @!P2 BRA `(.L_x_49) ;  /* 0x000000000004a947 */ /* 0x000fea0003800000 */
[----:B------:R4:W5:Y:S02]  /*2b40*/  LDG.E.LTC128B R98, desc[UR18][R24.64] ;  /* 0x0000001218627981 */ /* 0x000964000c1e1920 */
.L_x_49:
[----:B------:R-:W-:Y:S05]  /*2b50*/  BSYNC B1 ;  /* 0x0000000000017941 */ /* 0x000fea0003800000 */
.L_x_48:
[----:B----4-:R-:W-:Y:S01]  /*2b60*/  IADD3 R24, P5, R21, R96, RZ ;  /* 0x0000006015187210 */ /* 0x010fe20007fbe0ff */
[----:B0----5:R-:W-:Y:S01]  /*2b70*/  IMAD R23, R98, R15, RZ ;  /* 0x0000000f62177224 */ /* 0x021fe200078e02ff */
[----:B------:R-:W-:Y:S01]  /*2b80*/  ISETP.GT.AND P1, PT, R5, 0x18, PT ;  /* 0x000000180500780c */ /* 0x000fe20003f24270 */
[----:B------:R-:W-:Y:S01]  /*2b90*/  BSSY B1, `(.L_x_50) ;  /* 0x000000b000017945 */ /* 0x000fe20003800000 */
[----:B------:R-:W-:Y:S01]  /*2ba0*/  IADD3 R26, P6, R30, UR10, RZ ;  /* 0x0000000a1e1a7c10 */ /* 0x000fe2000ffde0ff */
[----:B------:R-:W-:Y:S01]  /*2bb0*/  IMAD R23, R35, R14, R23 ;  /* 0x0000000e23177224 */ /* 0x000fe200078e0217 */
[----:B------:R-:W-:Y:S01]  /*2bc0*/  ISETP.GT.AND P4, PT, R102, RZ, P1 ;  /* 0x000000ff6600720c */ /* 0x000fe20000f84270 */
[----:B------:R-:W-:Y:S01]  /*2bd0*/  IMAD.X R25, R22, 0x1, R97, P5 ;  /* 0x0000000116197824 */ /* 0x000fe200028e0661 */
[----:B------:R-:W-:Y:S02]  /*2be0*/  ISETP.GT.AND P0, PT, R5, 0x19, PT ;  /* 0x000000190500780c */ /* 0x000fe40003f04270 */
[----:B------:R-:W-:-:S02]  /*2bf0*/  IADD3 R32, P5, R88, R6, RZ ;  /* 0x0000000658207210 */ /* 0x000fc40007fbe0ff */
[----:B------:R0:W-:Y:S01]  /*2c00*/  @P2 STG.E desc[UR18][R24.64], R23 ;  /* 0x0000001718002986 */ /* 0x0001e2000c101912 */
[----:B------:R-:W-:-:S06]  /*2c10*/  IADD3.X R27, R31, UR11, RZ, P6, !PT ;  /* 0x0000000b1f1b7c10 */ /* 0x000fcc000b7fe4ff */
[----:B------:R-:W-:Y:S05]  /*2c20*/  @!P4 BRA `(.L_x_51) ;  /* 0x000000000004c947 */ /* 0x000fea0003800000 */
[----:B------:R4:W5:Y:S02]  /*2c30*/  LDG.E.LTC128B R98, desc[UR18][R26.64] ;  /* 0x000000121a627981 */ /* 0x000964000c1e1920 */
.L_x_51:
[----:B------:R-:W-:Y:S05]  /*2c40*/  BSYNC B1 ;  /* 0x0000000000017941 */ /* 0x000fea0003800000 */
.L_x_50:
[----:B0----5:R-:W-:Y:S01]  /*2c50*/  IMAD R23, R98, R15, RZ ;  /* 0x0000000f62177224 */ /* 0x021fe200078e02ff */
[----:B------:R-:W-:Y:S01]  /*2c60*/  ISETP.GT.AND P2, PT, R102, RZ, P0 ;  /* 0x000000ff6600720c */ /* 0x000fe20000744270 */
        /* <DEDUP_REMOVED lines=9> */
.L_x_53:
[----:B------:R-:W-:Y:S05]  /*2d00*/  BSYNC B1 ;  /* 0x0000000000017941 */ /* 0x000fea0003800000 */
.L_x_52:
[----:B0----5:R-:W-:Y:S01]  /*2d10*/  IMAD R23, R98, R15, RZ ;  /* 0x0000000f62177224 */ /* 0x021fe200078e02ff */
[----:B------:R-:W-:Y:S01]  /*2d20*/  ISETP.GT.AND P1, PT, R102, 0x8, P1 ;  /* 0x000000086600780c */ /* 0x000fe20000f24270 */
[----:B------:R-:W-:Y:S01]  /*2d30*/  IMAD.X R35, R91, 0x1, R4, P5 ;  /* 0x000000015b237824 */ /* 0x000fe200028e0604 */
[----:B-1----:R-:W-:Y:S01]  /*2d40*/  IADD3 R30, P4, R30, UR8, RZ ;  /* 0x000000081e1e7c10 */ /* 0x002fe2000ff9e0ff */
[----:B------:R-:W-:Y:S01]  /*2d50*/  IMAD R23, R37, R14, R23 ;  /* 0x0000000e25177224 */ /* 0x000fe200078e0217 */
[----:B------:R-:W-:Y:S01]  /*2d60*/  BSSY B1, `(.L_x_54) ;  /* 0x0000006000017945 */ /* 0x000fe20003800000 */
[----:B------:R-:W-:Y:S02]  /*2d70*/  IADD3 R36, P5, R88, R21, RZ ;  /* 0x0000001558247210 */ /* 0x000fe40007fbe0ff */
[----:B------:R-:W-:Y:S01]  /*2d80*/  IADD3.X R31, R31, UR9, RZ, P4, !PT ;  /* 0x000000091f1f7c10 */ /* 0x000fe2000a7fe4ff */
[----:B------:R0:W-:Y:S05]  /*2d90*/  @P2 STG.E desc[UR18][R34.64], R23 ;  /* 0x0000001722002986 */ /* 0x0001ea000c101912 */
[----:B------:R-:W-:Y:S05]  /*2da0*/  @!P1 BRA `(.L_x_55) ;  /* 0x0000000000049947 */ /* 0x000fea0003800000 */
[----:B------:R1:W5:Y:S02]  /*2db0*/  LDG.E.LTC128B R98, desc[UR18][R30.64] ;  /* 0x000000121e627981 */ /* 0x000364000c1e1920 */
.L_x_55:
[----:B------:R-:W-:Y:S05]  /*2dc0*/  BSYNC B1 ;  /* 0x0000000000017941 */ /* 0x000fea0003800000 */
.L_x_54:
[----:B0----5:R-:W-:Y:S01]  /*2dd0*/  IMAD R23, R98, R15, RZ ;  /* 0x0000000f62177224 */ /* 0x021fe200078e02ff */
[----:B------:R-:W-:Y:S01]  /*2de0*/  ISETP.GT.AND P2, PT, R102, 0x8, P0 ;  /* 0x000000086600780c */ /* 0x000fe20000744270 */
[----:B------:R-:W-:Y:S01]  /*2df0*/  IMAD.X R37, R89, 0x1, R22, P5 ;  /* 0x0000000159257824 */ /* 0x000fe200028e0616 */
[----:B--2---:R-:W-:Y:S01]  /*2e00*/  IADD3 R28, P0, R28, UR8, RZ ;  /* 0x000000081c1c7c10 */ /* 0x004fe2000ff1e0ff */
[----:B------:R-:W-:Y:S01]  /*2e10*/  IMAD R23, R38, R14, R23 ;  /* 0x0000000e26177224 */ /* 0x000fe200078e0217 */
[----:B------:R-:W-:Y:S02]  /*2e20*/  BSSY B1, `(.L_x_56) ;  /* 0x0000005000017945 */ /* 0x000fe40003800000 */
[----:B------:R-:W-:Y:S02]  /*2e30*/  IADD3.X R29, R29, UR9, RZ, P0, !PT ;  /* 0x000000091d1d7c10 */ /* 0x000fe400087fe4ff */
[----:B------:R0:W-:Y:S05]  /*2e40*/  @P1 STG.E desc[UR18][R36.64], R23 ;  /* 0x0000001724001986 */ /* 0x0001ea000c101912 */
[----:B------:R-:W-:Y:S05]  /*2e50*/  @!P2 BRA `(.L_x_57) ;  /* 0x000000000004a947 */ /* 0x000fea0003800000 */
[----:B------:R2:W5:Y:S02]  /*2e60*/  LDG.E.LTC128B R98, desc[UR18][R28.64] ;  /* 0x000000121c627981 */ /* 0x000564000c1e1920 */
.L_x_57:
[----:B------:R-:W-:Y:S05]  /*2e70*/  BSYNC B1 ;  /* 0x0000000000017941 */ /* 0x000fea0003800000 */
.L_x_56:
[----:B--2---:R-:W-:Y:S01]  /*2e80*/  IADD3 R28, P5, R90, R21, RZ ;  /* 0x000000155a1c7210 */ /* 0x004fe20007fbe0ff */
[----:B0----5:R-:W-:Y:S01]  /*2e90*/  IMAD R23, R98, R15, RZ ;  /* 0x0000000f62177224 */ /* 0x021fe200078e02ff */
[----:B------:R-:W-:Y:S01]  /*2ea0*/  ISETP.GT.AND P1, PT, R5, 0x20, PT ;  /* 0x000000200500780c */ /* 0x000fe20003f24270 */
[----:B------:R-:W-:Y:S01]  /*2eb0*/  BSSY B1, `(.L_x_58) ;  /* 0x000000b000017945 */ /* 0x000fe20003800000 */
[----:B-1----:R-:W-:Y:S01]  /*2ec0*/  IADD3 R30, P6, R26, UR10, RZ ;  /* 0x0000000a1a1e7c10 */ /* 0x002fe2000ffde0ff */
        /* <DEDUP_REMOVED lines=9> */
.L_x_59:
[----:B------:R-:W-:Y:S05]  /*2f60*/  BSYNC B1 ;  /* 0x0000000000017941 */ /* 0x000fea0003800000 */
.L_x_58:
        /* <DEDUP_REMOVED lines=11> */
.L_x_61:
[----:B------:R-:W-:Y:S05]  /*3020*/  BSYNC B1 ;  /* 0x0000000000017941 */ /* 0x000fea0003800000 */
.L_x_60:
[----:B0----5:R-:W-:Y:S01]  /*3030*/  IMAD R23, R98, R15, RZ ;  /* 0x0000000f62177224 */ /* 0x021fe200078e02ff */
[----:B------:R-:W-:Y:S01]  /*3040*/  ISETP.GT.AND P1, PT, R102, 0x8, P1 ;  /* 0x000000086600780c */ /* 0x000fe20000f24270 */
[----:B------:R-:W-:Y:S01]  /*3050*/  IMAD.X R39, R35, 0x1, R4, P5 ;  /* 0x0000000123277824 */ /* 0x000fe200028e0604 */
[----:B----4-:R-:W-:Y:S01]  /*3060*/  IADD3 R26, P4, R26, UR8, RZ ;  /* 0x000000081a1a7c10 */ /* 0x010fe2000ff9e0ff */
[----:B------:R-:W-:Y:S01]  /*3070*/  IMAD R23, R41, R14, R23 ;  /* 0x0000000e29177224 */ /* 0x000fe200078e0217 */
[----:B------:R-:W-:Y:S01]  /*3080*/  BSSY B1, `(.L_x_62) ;  /* 0x0000006000017945 */ /* 0x000fe20003800000 */
[----:B------:R-:W-:Y:S02]  /*3090*/  IADD3 R40, P5, R32, R21, RZ ;  /* 0x0000001520287210 */ /* 0x000fe40007fbe0ff */
[----:B------:R-:W-:Y:S01]  /*30a0*/  IADD3.X R27, R27, UR9, RZ, P4, !PT ;  /* 0x000000091b1b7c10 */ /* 0x000fe2000a7fe4ff */
[----:B------:R0:W-:Y:S05]  /*30b0*/  @P2 STG.E desc[UR18][R38.64], R23 ;  /* 0x0000001726002986 */ /* 0x0001ea000c101912 */
[----:B------:R-:W-:Y:S05]  /*30c0*/  @!P1 BRA `(.L_x_63) ;  /* 0x0000000000049947 */ /* 0x000fea0003800000 */
[----:B------:R4:W5:Y:S02]  /*30d0*/  LDG.E.LTC128B R98, desc[UR18][R26.64] ;  /* 0x000000121a627981 */ /* 0x000964000c1e1920 */
.L_x_63:
[----:B------:R-:W-:Y:S05]  /*30e0*/  BSYNC B1 ;  /* 0x0000000000017941 */ /* 0x000fea0003800000 */
.L_x_62:
[----:B0----5:R-:W-:Y:S01]  /*30f0*/  IMAD R23, R98, R15, RZ ;  /* 0x0000000f62177224 */ /* 0x021fe200078e02ff */
[----:B------:R-:W-:Y:S01]  /*3100*/  ISETP.GT.AND P2, PT, R102, 0x8, P0 ;  /* 0x000000086600780c */ /* 0x000fe20000744270 */
[----:B------:R-:W-:Y:S01]  /*3110*/  IMAD.X R41, R33, 0x1, R22, P5 ;  /* 0x0000000121297824 */ /* 0x000fe200028e0616 */
[----:B------:R-:W-:Y:S01]  /*3120*/  IADD3 R24, P0, R24, UR8, RZ ;  /* 0x0000000818187c10 */ /* 0x000fe2000ff1e0ff */
[----:B------:R-:W-:Y:S01]  /*3130*/  IMAD R23, R42, R14, R23 ;  /* 0x0000000e2a177224 */ /* 0x000fe200078e0217 */
[----:B------:R-:W-:Y:S02]  /*3140*/  BSSY B1, `(.L_x_64) ;  /* 0x0000005000017945 */ /* 0x000fe40003800000 */
[----:B------:R-:W-:Y:S02]  /*3150*/  IADD3.X R25, R25, UR9, RZ, P0, !PT ;  /* 0x0000000919197c10 */ /* 0x000fe400087fe4ff */
[----:B------:R0:W-:Y:S05]  /*3160*/  @P1 STG.E desc[UR18][R40.64], R23 ;  /* 0x0000001728001986 */ /* 0x0001ea000c101912 */
[----:B------:R-:W-:Y:S05]  /*3170*/  @!P2 BRA `(.L_x_65) ;  /* 0x000000000004a947 */ /* 0x000fea0003800000 */
[----:B------:R0:W5:Y:S02]  /*3180*/  LDG.E.LTC128B R98, desc[UR18][R24.64] ;  /* 0x0000001218627981 */ /* 0x000164000c1e1920 */
.L_x_65:
[----:B------:R-:W-:Y:S05]  /*3190*/  BSYNC B1 ;  /* 0x0000000000017941 */ /* 0x000fea0003800000 */
.L_x_64:
[----:B0-----:R-:W-:Y:S01]  /*31a0*/  IADD3 R24, P5, R34, R21, RZ ;  /* 0x0000001522187210 */ /* 0x001fe20007fbe0ff */
[----:B-----5:R-:W-:Y:S01]  /*31b0*/  IMAD R23, R98, R15, RZ ;  /* 0x0000000f62177224 */ /* 0x020fe200078e02ff */
[----:B------:R-:W-:Y:S01]  /*31c0*/  ISETP.GT.AND P1, PT, R5, 0x28, PT ;  /* 0x000000280500780c */ /* 0x000fe20003f24270 */
[----:B------:R-:W-:Y:S01]  /*31d0*/  BSSY B1, `(.L_x_66) ;  /* 0x000000b000017945 */ /* 0x000fe20003800000 */
[----:B----4-:R-:W-:Y:S01]  /*31e0*/  IADD3 R26, P6, R30, UR10, RZ ;  /* 0x0000000a1e1a7c10 */ /* 0x010fe2000ffde0ff */
        /* <DEDUP_REMOVED lines=9> */
.L_x_67:
[----:B------:R-:W-:Y:S05]  /*3280*/  BSYNC B1 ;  /* 0x0000000000017941 */ /* 0x000fea0003800000 */
.L_x_66:
        /* <DEDUP_REMOVED lines=11> */
.L_x_69:
[----:B------:R-:W-:Y:S05]  /*3340*/  BSYNC B1 ;  /* 0x0000000000017941 */ /* 0x000fea0003800000 */
.L_x_68:
        /* <DEDUP_REMOVED lines=11> */
.L_x_71:
[----:B------:R-:W-:Y:S05]  /*3400*/  BSYNC B1 ;  /* 0x0000000000017941 */ /* 0x000fea0003800000 */
.L_x_70:
        /* <DEDUP_REMOVED lines=10> */
.L_x_73:
[----:B------:R-:W-:Y:S05]  /*34b0*/  BSYNC B1 ;  /* 0x0000000000017941 */ /* 0x000fea0003800000 */
.L_x_72:
        /* <DEDUP_REMOVED lines=14> */
.L_x_75:
[----:B------:R-:W-:Y:S05]  /*35a0*/  BSYNC B1 ;  /* 0x0000000000017941 */ /* 0x000fea0003800000 */
.L_x_74:
        /* <DEDUP_REMOVED lines=11> */
.L_x_77:
[----:B------:R-:W-:Y:S05]  /*3660*/  BSYNC B1 ;  /* 0x0000000000017941 */ /* 0x000fea0003800000 */
.L_x_76:
        /* <DEDUP_REMOVED lines=11> */
.L_x_79:
[----:B------:R-:W-:Y:S05]  /*3720*/  BSYNC B1 ;  /* 0x0000000000017941 */ /* 0x000fea0003800000 */
.L_x_78:
        /* <DEDUP_REMOVED lines=10> */
.L_x_81:
[----:B------:R-:W-:Y:S05]  /*37d0*/  BSYNC B1 ;  /* 0x0000000000017941 */ /* 0x000fea0003800000 */
.L_x_80:
        /* <DEDUP_REMOVED lines=14> */
.L_x_83:
[----:B------:R-:W-:Y:S05]  /*38c0*/  BSYNC B1 ;  /* 0x0000000000017941 */ /* 0x000fea0003800000 */
.L_x_82:
        /* <DEDUP_REMOVED lines=11> */
.L_x_85:
[----:B------:R-:W-:Y:S05]  /*3980*/  BSYNC B1 ;  /* 0x0000000000017941 */ /* 0x000fea0003800000 */
.L_x_84:
        /* <DEDUP_REMOVED lines=11> */
.L_x_87:
[----:B------:R-:W-:Y:S05]  /*3a40*/  BSYNC B1 ;  /* 0x0000000000017941 */ /* 0x000fea0003800000 */
.L_x_86:
        /* <DEDUP_REMOVED lines=10> */
.L_x_89:
[----:B------:R-:W-:Y:S05]  /*3af0*/  BSYNC B1 ;  /* 0x0000000000017941 */ /* 0x000fea0003800000 */
.L_x_88:
        /* <DEDUP_REMOVED lines=14> */
.L_x_91:
[----:B------:R-:W-:Y:S05]  /*3be0*/  BSYNC B1 ;  /* 0x0000000000017941 */ /* 0x000fea0003800000 */
.L_x_90:
        /* <DEDUP_REMOVED lines=11> */
.L_x_93:
[----:B------:R-:W-:Y:S05]  /*3ca0*/  BSYNC B1 ;  /* 0x0000000000017941 */ /* 0x000fea0003800000 */
.L_x_92:
        /* <DEDUP_REMOVED lines=11> */
.L_x_95:
[----:B------:R-:W-:Y:S05]  /*3d60*/  BSYNC B1 ;  /* 0x0000000000017941 */ /* 0x000fea0003800000 */
.L_x_94:
        /* <DEDUP_REMOVED lines=10> */
.L_x_97:
[----:B------:R-:W-:Y:S05]  /*3e10*/  BSYNC B1 ;  /* 0x0000000000017941 */ /* 0x000fea0003800000 */
.L_x_96:
        /* <DEDUP_REMOVED lines=14> */
.L_x_99:
[----:B------:R-:W-:Y:S05]  /*3f00*/  BSYNC B1 ;  /* 0x0000000000017941 */ /* 0x000fea0003800000 */
.L_x_98:
        /* <DEDUP_REMOVED lines=11> */
.L_x_101:
[----:B------:R-:W-:Y:S05]  /*3fc0*/  BSYNC B1 ;  /* 0x0000000000017941 */ /* 0x000fea0003800000 */
.L_x_100:
        /* <DEDUP_REMOVED lines=11> */
.L_x_103:
[----:B------:R-:W-:Y:S05]  /*4080*/  BSYNC B1 ;  /* 0x0000000000017941 */ /* 0x000fea0003800000 */
.L_x_102:
        /* <DEDUP_REMOVED lines=10> */
.L_x_105:
[----:B------:R-:W-:Y:S05]  /*4130*/  BSYNC B1 ;  /* 0x0000000000017941 */ /* 0x000fea0003800000 */
.L_x_104:
        /* <DEDUP_REMOVED lines=14> */
.L_x_107:
[----:B------:R-:W-:Y:S05]  /*4220*/  BSYNC B1 ;  /* 0x0000000000017941 */ /* 0x000fea0003800000 */
.L_x_106:
        /* <DEDUP_REMOVED lines=11> */
.L_x_109:
[----:B------:R-:W-:Y:S05]  /*42e0*/  BSYNC B1 ;  /* 0x0000000000017941 */ /* 0x000fea0003800000 */
.L_x_108:
        /* <DEDUP_REMOVED lines=11> */
.L_x_111:
[----:B------:R-:W-:Y:S05]  /*43a0*/  BSYNC B1 ;  /* 0x0000000000017941 */ /* 0x000fea0003800000 */
.L_x_110:
        /* <DEDUP_REMOVED lines=10> */
.L_x_113:
[----:B------:R-:W-:Y:S05]  /*4450*/  BSYNC B1 ;  /* 0x0000000000017941 */ /* 0x000fea0003800000 */
.L_x_112:
        /* <DEDUP_REMOVED lines=14> */
.L_x_115:
[----:B------:R-:W-:Y:S05]  /*4540*/  BSYNC B1 ;  /* 0x0000000000017941 */ /* 0x000fea0003800000 */
.L_x_114:
        /* <DEDUP_REMOVED lines=11> */
.L_x_117:
[----:B------:R-:W-:Y:S05]  /*4600*/  BSYNC B1 ;  /* 0x0000000000017941 */ /* 0x000fea0003800000 */
.L_x_116:
        /* <DEDUP_REMOVED lines=11> */
.L_x_119:
[----:B------:R-:W-:Y:S05]  /*46c0*/  BSYNC B1 ;  /* 0x0000000000017941 */ /* 0x000fea0003800000 */
.L_x_118:
        /* <DEDUP_REMOVED lines=10> */
.L_x_121:
[----:B------:R-:W-:Y:S05]  /*4770*/  BSYNC B1 ;  /* 0x0000000000017941 */ /* 0x000fea0003800000 */
.L_x_120:
        /* <DEDUP_REMOVED lines=14> */
.L_x_123:
[----:B------:R-:W-:Y:S05]  /*4860*/  BSYNC B1 ;  /* 0x0000000000017941 */ /* 0x000fea0003800000 */
.L_x_122:
        /* <DEDUP_REMOVED lines=11> */
.L_x_125:
[----:B------:R-:W-:Y:S05]  /*4920*/  BSYNC B1 ;  /* 0x0000000000017941 */ /* 0x000fea0003800000 */
.L_x_124:
        /* <DEDUP_REMOVED lines=11> */
.L_x_127:
[----:B------:R-:W-:Y:S05]  /*49e0*/  BSYNC B1 ;  /* 0x0000000000017941 */ /* 0x000fea0003800000 */
.L_x_126:
        /* <DEDUP_REMOVED lines=10> */
.L_x_129:
[----:B------:R-:W-:Y:S05]  /*4a90*/  BSYNC B1 ;  /* 0x0000000000017941 */ /* 0x000fea0003800000 */
.L_x_128:
        /* <DEDUP_REMOVED lines=14> */
.L_x_131:
[----:B------:R-:W-:Y:S05]  /*4b80*/  BSYNC B1 ;  /* 0x0000000000017941 */ /* 0x000fea0003800000 */
.L_x_130:
        /* <DEDUP_REMOVED lines=11> */
.L_x_133:
[----:B------:R-:W-:Y:S05]  /*4c40*/  BSYNC B1 ;  /* 0x0000000000017941 */ /* 0x000fea0003800000 */
.L_x_132:
        /* <DEDUP_REMOVED lines=11> */
.L_x_135:
[----:B------:R-:W-:Y:S05]  /*4d00*/  BSYNC B1 ;  /* 0x0000000000017941 */ /* 0x000fea0003800000 */
.L_x_134:
        /* <DEDUP_REMOVED lines=10> */
.L_x_137:
[----:B------:R-:W-:Y:S05]  /*4db0*/  BSYNC B1 ;  /* 0x0000000000017941 */ /* 0x000fea0003800000 */
.L_x_136:
[----:B--2---:R-:W-:Y:S01]  /*4dc0*/  IADD3 R28, P2, R38, R21, RZ ;  /* 0x00000015261c7210 */ /* 0x004fe20007f5e0ff */
[----:B0----5:R-:W-:Y:S01]  /*4dd0*/  IMAD R23, R98, R15, RZ ;  /* 0x0000000f62177224 */ /* 0x021fe200078e02ff */
[C---:B------:R-:W-:Y:S01]  /*4de0*/  ISETP.GT.AND P4, PT, R5.reuse, 0x70, PT ;  /* 0x000000700500780c */ /* 0x040fe20003f84270 */
[----:B------:R-:W-:Y:S01]  /*4df0*/  BSSY B1, `(.L_x_138) ;  /* 0x000000b000017945 */ /* 0x000fe20003800000 */
[----:B------:R-:W-:Y:S01]  /*4e00*/  ISETP.GT.AND P1, PT, R5, 0x71, PT ;  /* 0x000000710500780c */ /* 0x000fe20003f24270 */
[----:B------:R-:W-:Y:S01]  /*4e10*/  IMAD R23, R79, R14, R23 ;  /* 0x0000000e4f177224 */ /* 0x000fe200078e0217 */
[----:B------:R-:W-:Y:S01]  /*4e20*/  ISETP.GT.AND P5, PT, R102, RZ, P4 ;  /* 0x000000ff6600720c */ /* 0x000fe200027a4270 */
[----:B------:R-:W-:Y:S01]  /*4e30*/  IMAD.X R29, R39, 0x1, R22, P2 ;  /* 0x00000001271d7824 */ /* 0x000fe200010e0616 */
[----:B-1----:R-:W-:Y:S02]  /*4e40*/  IADD3 R30, P2, R26, UR10, RZ ;  /* 0x0000000a1a1e7c10 */ /* 0x002fe4000ff5e0ff */
[----:B------:R-:W-:-:S02]  /*4e50*/  IADD3 R36, P6, R32, R6, RZ ;  /* 0x0000000620247210 */ /* 0x000fc40007fde0ff */
[----:B------:R0:W-:Y:S01]  /*4e60*/  @P0 STG.E desc[UR18][R28.64], R23 ;  /* 0x000000171c000986 */ /* 0x0001e2000c101912 */
[----:B------:R-:W-:-:S06]  /*4e70*/  IADD3.X R31, R27, UR11, RZ, P2, !PT ;  /* 0x0000000b1b1f7c10 */ /* 0x000fcc00097fe4ff */
[----:B------:R-:W-:Y:S05]  /*4e80*/  @!P5 BRA `(.L_x_139) ;  /* 0x000000000004d947 */ /* 0x000fea0003800000 */
[----:B------:R1:W5:Y:S02]  /*4e90*/  LDG.E.LTC128B R98, desc[UR18][R30.64] ;  /* 0x000000121e627981 */ /* 0x000364000c1e1920 */
.L_x_139:
[----:B------:R-:W-:Y:S05]  /*4ea0*/  BSYNC B1 ;  /* 0x0000000000017941 */ /* 0x000fea0003800000 */
.L_x_138:
[----:B0----5:R-:W-:Y:S01]  /*4eb0*/  IMAD R23, R98, R15, RZ ;  /* 0x0000000f62177224 */ /* 0x021fe200078e02ff */
[----:B------:R-:W-:Y:S01]  /*4ec0*/  ISETP.GT.AND P2, PT, R102, RZ, P1 ;  /* 0x000000ff6600720c */ /* 0x000fe20000f44270 */
        /* <DEDUP_REMOVED lines=8> */
.L_x_141:
[----:B------:R-:W-:Y:S05]  /*4f50*/  BSYNC B1 ;  /* 0x0000000000017941 */ /* 0x000fea0003800000 */
.L_x_140:
[----:B------:R-:W-:Y:S01]  /*4f60*/  IADD3 R28, P5, R34, R6, RZ ;  /* 0x00000006221c7210 */ /* 0x000fe20007fbe0ff */
[----:B0----5:R-:W-:Y:S01]  /*4f70*/  IMAD R23, R98, R15, RZ ;  /* 0x0000000f62177224 */ /* 0x021fe200078e02ff */
[----:B------:R-:W-:Y:S01]  /*4f80*/  ISETP.GT.AND P4, PT, R102, 0x8, P4 ;  /* 0x000000086600780c */ /* 0x000fe20002784270 */
[----:B------:R-:W-:Y:S01]  /*4f90*/  BSSY B1, `(.L_x_142) ;  /* 0x000000a000017945 */ /* 0x000fe20003800000 */
[----:B----4-:R-:W-:Y:S01]  /*4fa0*/  IADD3 R26, P6, R26, UR8, RZ ;  /* 0x000000081a1a7c10 */ /* 0x010fe2000ffde0ff */
[----:B------:R-:W-:Y:S01]  /*4fb0*/  IMAD R23, R81, R14, R23 ;  /* 0x0000000e51177224 */ /* 0x000fe200078e0217 */
[----:B------:R-:W-:Y:S01]  /*4fc0*/  ISETP.GT.AND P0, PT, R5, 0x78, PT ;  /* 0x000000780500780c */ /* 0x000fe20003f04270 */
[----:B------:R-:W-:Y:S01]  /*4fd0*/  IMAD.X R29, R35, 0x1, R4, P5 ;  /* 0x00000001231d7824 */ /* 0x000fe200028e0604 */
[----:B------:R-:W-:Y:S02]  /*4fe0*/  IADD3 R38, P5, R32, R21, RZ ;  /* 0x0000001520267210 */ /* 0x000fe40007fbe0ff */
[----:B------:R-:W-:-:S02]  /*4ff0*/  IADD3.X R27, R27, UR9, RZ, P6, !PT ;  /* 0x000000091b1b7c10 */ /* 0x000fc4000b7fe4ff */
[----:B------:R0:W-:Y:S03]  /*5000*/  @P2 STG.E desc[UR18][R28.64], R23 ;  /* 0x000000171c002986 */ /* 0x0001e6000c101912 */
[----:B------:R-:W-:Y:S06]  /*5010*/  @!P4 BRA `(.L_x_143) ;  /* 0x000000000004c947 */ /* 0x000fec0003800000 */
[----:B------:R4:W5:Y:S02]  /*5020*/  LDG.E.LTC128B R98, desc[UR18][R26.64] ;  /* 0x000000121a627981 */ /* 0x000964000c1e1920 */
.L_x_143:
[----:B------:R-:W-:Y:S05]  /*5030*/  BSYNC B1 ;  /* 0x0000000000017941 */ /* 0x000fea0003800000 */
.L_x_142:
[----:B0----5:R-:W-:Y:S01]  /*5040*/  IMAD R23, R98, R15, RZ ;  /* 0x0000000f62177224 */ /* 0x021fe200078e02ff */
[----:B------:R-:W-:Y:S01]  /*5050*/  ISETP.GT.AND P1, PT, R102, 0x8, P1 ;  /* 0x000000086600780c */ /* 0x000fe20000f24270 */
[----:B------:R-:W-:Y:S01]  /*5060*/  IMAD.X R39, R33, 0x1, R22, P5 ;  /* 0x0000000121277824 */ /* 0x000fe200028e0616 */
[----:B------:R-:W-:Y:S01]  /*5070*/  IADD3 R24, P5, R24, UR8, RZ ;  /* 0x0000000818187c10 */ /* 0x000fe2000ffbe0ff */
[----:B------:R-:W-:Y:S01]  /*5080*/  IMAD R23, R82, R14, R23 ;  /* 0x0000000e52177224 */ /* 0x000fe200078e0217 */
[----:B------:R-:W-:Y:S01]  /*5090*/  BSSY B1, `(.L_x_144) ;  /* 0x0000006000017945 */ /* 0x000fe20003800000 */
[----:B------:R-:W-:Y:S02]  /*50a0*/  ISETP.GT.AND P2, PT, R5, 0x79, PT ;  /* 0x000000790500780c */ /* 0x000fe40003f44270 */
[----:B------:R-:W-:Y:S01]  /*50b0*/  IADD3.X R25, R25, UR9, RZ, P5, !PT ;  /* 0x0000000919197c10 */ /* 0x000fe2000affe4ff */
[----:B------:R0:W-:Y:S05]  /*50c0*/  @P4 STG.E desc[UR18][R38.64], R23 ;  /* 0x0000001726004986 */ /* 0x0001ea000c101912 */
[----:B------:R-:W-:Y:S05]  /*50d0*/  @!P1 BRA `(.L_x_145) ;  /* 0x0000000000049947 */ /* 0x000fea0003800000 */
[----:B------:R0:W5:Y:S02]  /*50e0*/  LDG.E.LTC128B R98, desc[UR18][R24.64] ;  /* 0x0000001218627981 */ /* 0x000164000c1e1920 */
.L_x_145:
[----:B------:R-:W-:Y:S05]  /*50f0*/  BSYNC B1 ;  /* 0x0000000000017941 */ /* 0x000fea0003800000 */
.L_x_144:
[----:B0-----:R-:W-:Y:S01]  /*5100*/  IADD3 R24, P6, R34, R21, RZ ;  /* 0x0000001522187210 */ /* 0x001fe20007fde0ff */
[----:B-----5:R-:W-:Y:S01]  /*5110*/  IMAD R5, R98, R15, RZ ;  /* 0x0000000f62057224 */ /* 0x020fe200078e02ff */
[----:B------:R-:W-:Y:S01]  /*5120*/  ISETP.GT.AND P4, PT, R102, RZ, P0 ;  /* 0x000000ff6600720c */ /* 0x000fe20000784270 */
[----:B------:R-:W-:Y:S01]  /*5130*/  BSSY B1, `(.L_x_146) ;  /* 0x0000009000017945 */ /* 0x000fe20003800000 */
[----:B----4-:R-:W-:Y:S01]  /*5140*/  IADD3 R26, P5, R36, R6, RZ ;  /* 0x00000006241a7210 */ /* 0x010fe20007fbe0ff */
[----:B------:R-:W-:Y:S02]  /*5150*/  IMAD.X R25, R35, 0x1, R22, P6 ;  /* 0x0000000123197824 */ /* 0x000fe400030e0616 */
[----:B------:R-:W-:-:S05]  /*5160*/  IMAD R5, R83, R14, R5 ;  /* 0x0000000e53057224 */ /* 0x000fca00078e0205 */
[----:B------:R0:W-:Y:S03]  /*5170*/  @P1 STG.E desc[UR18][R24.64], R5 ;  /* 0x0000000518001986 */ /* 0x0001e6000c101912 */
[----:B------:R-:W-:Y:S05]  /*5180*/  @!P4 BRA `(.L_x_147) ;  /* 0x00000000000cc947 */ /* 0x000fea0003800000 */
[----:B0-----:R-:W-:-:S04]  /*5190*/  IADD3 R24, P1, R30, UR10, RZ ;  /* 0x0000000a1e187c10 */ /* 0x001fc8000ff3e0ff */
[----:B------:R-:W-:-:S05]  /*51a0*/  IADD3.X R25, R31, UR11, RZ, P1, !PT ;  /* 0x0000000b1f197c10 */ /* 0x000fca0008ffe4ff */
[----:B------:R4:W5:Y:S04]  /*51b0*/  LDG.E.LTC128B R98, desc[UR18][R24.64] ;  /* 0x0000001218627981 */ /* 0x000968000c1e1920 */
.L_x_147:
[----:B------:R-:W-:Y:S05]  /*51c0*/  BSYNC B1 ;  /* 0x0000000000017941 */ /* 0x000fea0003800000 */
.L_x_146:
[----:B0----5:R-:W-:Y:S01]  /*51d0*/  IMAD R5, R98, R15, RZ ;  /* 0x0000000f62057224 */ /* 0x021fe200078e02ff */
[----:B------:R-:W-:Y:S01]  /*51e0*/  ISETP.GT.AND P1, PT, R102, RZ, P2 ;  /* 0x000000ff6600720c */ /* 0x000fe20001724270 */
        /* <DEDUP_REMOVED lines=9> */
.L_x_149:
[----:B------:R-:W-:Y:S05]  /*5280*/  BSYNC B1 ;  /* 0x0000000000017941 */ /* 0x000fea0003800000 */
.L_x_148:
[----:B0----5:R-:W-:Y:S01]  /*5290*/  IMAD R5, R98, R15, RZ ;  /* 0x0000000f62057224 */ /* 0x021fe200078e02ff */
[----:B------:R-:W-:Y:S01]  /*52a0*/  ISETP.GT.AND P0, PT, R102, 0x8, P0 ;  /* 0x000000086600780c */ /* 0x000fe20000704270 */
[----:B------:R-:W-:Y:S01]  /*52b0*/  IMAD.X R33, R29, 0x1, R4, P5 ;  /* 0x000000011d217824 */ /* 0x000fe200028e0604 */
[----:B------:R-:W-:Y:S01]  /*52c0*/  IADD3 R4, P4, R30, UR8, RZ ;  /* 0x000000081e047c10 */ /* 0x000fe2000ff9e0ff */
[----:B------:R-:W-:Y:S01]  /*52d0*/  IMAD R85, R85, R14, R5 ;  /* 0x0000000e55557224 */ /* 0x000fe200078e0205 */
[----:B------:R-:W-:Y:S01]  /*52e0*/  BSSY B1, `(.L_x_150) ;  /* 0x0000006000017945 */ /* 0x000fe20003800000 */
[----:B----4-:R-:W-:Y:S02]  /*52f0*/  IADD3 R24, P5, R36, R21, RZ ;  /* 0x0000001524187210 */ /* 0x010fe40007fbe0ff */
[----:B------:R-:W-:Y:S01]  /*5300*/  IADD3.X R5, R31, UR9, RZ, P4, !PT ;  /* 0x000000091f057c10 */ /* 0x000fe2000a7fe4ff */
[----:B------:R0:W-:Y:S05]  /*5310*/  @P1 STG.E desc[UR18][R32.64], R85 ;  /* 0x0000005520001986 */ /* 0x0001ea000c101912 */
[----:B------:R-:W-:Y:S05]  /*5320*/  @!P0 BRA `(.L_x_151) ;  /* 0x0000000000048947 */ /* 0x000fea0003800000 */
[----:B------:R4:W5:Y:S02]  /*5330*/  LDG.E.LTC128B R98, desc[UR18][R4.64] ;  /* 0x0000001204627981 */ /* 0x000964000c1e1920 */
.L_x_151:
[----:B------:R-:W-:Y:S05]  /*5340*/  BSYNC B1 ;  /* 0x0000000000017941 */ /* 0x000fea0003800000 */
.L_x_150:
[----:B------:R-:W-:Y:S01]  /*5350*/  ISETP.GT.AND P2, PT, R102, 0x8, P2 ;  /* 0x000000086600780c */ /* 0x000fe20001744270 */
[----:B----45:R-:W-:Y:S01]  /*5360*/  IMAD R5, R98, R15, RZ ;  /* 0x0000000f62057224 */ /* 0x030fe200078e02ff */
[----:B------:R-:W-:Y:S01]  /*5370*/  BSSY B1, `(.L_x_152) ;  /* 0x0000008000017945 */ /* 0x000fe20003800000 */
[----:B------:R-:W-:Y:S02]  /*5380*/  IMAD.X R25, R37, 0x1, R22, P5 ;  /* 0x0000000125197824 */ /* 0x000fe400028e0616 */
[----:B------:R-:W-:-:S05]  /*5390*/  IMAD R23, R86, R14, R5 ;  /* 0x0000000e56177224 */ /* 0x000fca00078e0205 */
[----:B------:R4:W-:Y:S01]  /*53a0*/  @P0 STG.E desc[UR18][R24.64], R23 ;  /* 0x0000001718000986 */ /* 0x0009e2000c101912 */
[----:B------:R-:W-:-:S04]  /*53b0*/  IADD3 R4, P0, R40, UR8, RZ ;  /* 0x0000000828047c10 */ /* 0x000fc8000ff1e0ff */
[----:B------:R-:W-:Y:S01]  /*53c0*/  IADD3.X R5, R41, UR9, RZ, P0, !PT ;  /* 0x0000000929057c10 */ /* 0x000fe200087fe4ff */
[----:B------:R-:W-:Y:S08]  /*53d0*/  @!P2 BRA `(.L_x_153) ;  /* 0x000000000004a947 */ /* 0x000ff00003800000 */
[----:B------:R0:W5:Y:S02]  /*53e0*/  LDG.E.LTC128B R98, desc[UR18][R4.64] ;  /* 0x0000001204627981 */ /* 0x000164000c1e1920 */
.L_x_153:
[----:B------:R-:W-:Y:S05]  /*53f0*/  BSYNC B1 ;  /* 0x0000000000017941 */ /* 0x000fea0003800000 */
.L_x_152:
[----:B------:R-:W-:Y:S05]  /*5400*/  @!P2 BRA `(.L_x_154) ;  /* 0x000000140094a947 */ /* 0x000fea0003800000 */
[----:B0-----:R-:W-:Y:S01]  /*5410*/  IADD3 R4, P0, R28, R21, RZ ;  /* 0x000000151c047210 */ /* 0x001fe20007f1e0ff */
[----:B-----5:R-:W-:-:S04]  /*5420*/  IMAD R98, R98, R15, RZ ;  /* 0x0000000f62627224 */ /* 0x020fc800078e02ff */
[----:B------:R-:W-:Y:S02]  /*5430*/  IMAD.X R5, R29, 0x1, R22, P0 ;  /* 0x000000011d057824 */ /* 0x000fe400000e0616 */
[----:B------:R-:W-:-:S05]  /*5440*/  IMAD R87, R87, R14, R98 ;  /* 0x0000000e57577224 */ /* 0x000fca00078e0262 */
[----:B------:R0:W-:Y:S01]  /*5450*/  STG.E desc[UR18][R4.64], R87 ;  /* 0x0000005704007986 */ /* 0x0001e2000c101912 */
[----:B------:R-:W-:Y:S05]  /*5460*/  BRA `(.L_x_154) ;  /* 0x00000014007c7947 */ /* 0x000fea0003800000 */
.L_x_31:
[----:B------:R-:W-:Y:S01]  /*5470*/  ULDC.64 UR8, c[0x0][0x6c0] ;  /* 0x0001b00000087ab9 */ /* 0x000fe20000000a00 */
[----:B------:R-:W-:Y:S01]  /*5480*/  ISETP.GT.AND P2, PT, R5, 0x1, PT ;  /* 0x000000010500780c */ /* 0x000fe20003f44270 */
[-C--:B--2---:R-:W-:Y:S01]  /*5490*/  IMAD R21, R24, R14.reuse, RZ ;  /* 0x0000000e18157224 */ /* 0x084fe200078e02ff */
[----:B------:R-:W-:Y:S01]  /*54a0*/  LEA R88, P0, R106, UR8, 0x2 ;  /* 0x000000086a587c11 */ /* 0x000fe2000f8010ff */
[-C--:B------:R-:W-:Y:S01]  /*54b0*/  IMAD R23, R25, R14.reuse, RZ ;  /* 0x0000000e19177224 */ /* 0x080fe200078e02ff */
[----:B------:R-:W-:Y:S01]  /*54c0*/  ISETP.GT.AND P4, PT, R102, RZ, P2 ;  /* 0x000000ff6600720c */ /* 0x000fe20001784270 */
[----:B------:R-:W-:Y:S01]  /*54d0*/  IMAD.SHL.U32 R6, R108, 0x20, RZ ;  /* 0x000000206c067824 */ /* 0x000fe200078e00ff */
[----:B------:R-:W-:Y:S01]  /*54e0*/  LEA.HI.X R89, R106, UR9, R97, 0x2, P0 ;  /* 0x000000096a597c11 */ /* 0x000fe200080f1461 */
[-C--:B------:R-:W-:Y:S01]  /*54f0*/  IMAD R91, R26, R14.reuse, RZ ;  /* 0x0000000e1a5b7224 */ /* 0x080fe200078e02ff */
[----:B------:R-:W-:Y:S01]  /*5500*/  ISETP.GT.AND P1, PT, R102, 0x8, P1 ;  /* 0x000000086600780c */ /* 0x000fe20000f24270 */
[----:B------:R-:W-:Y:S01]  /*5510*/  IMAD R93, R27, R14, RZ ;  /* 0x0000000e1b5d7224 */ /* 0x000fe200078e02ff */
[----:B------:R-:W-:Y:S01]  /*5520*/  ISETP.GT.AND P0, PT, R5, 0x8, PT ;  /* 0x000000080500780c */ /* 0x000fe20003f04270 */
[----:B------:R-:W-:Y:S01]  /*5530*/  @P5 STG.E desc[UR18][R88.64], R21 ;  /* 0x0000001558005986 */ /* 0x000fe2000c101912 */
[----:B------:R-:W-:Y:S01]  /*5540*/  LEA R24, P5, R108, R88, 0x2 ;  /* 0x000000586c187211 */ /* 0x000fe200078a10ff */
[-C--:B------:R-:W-:Y:S01]  /*5550*/  IMAD R95, R28, R14.reuse, RZ ;  /* 0x0000000e1c5f7224 */ /* 0x080fe200078e02ff */
[----:B------:R-:W-:Y:S01]  /*5560*/  ISETP.GT.AND P2, PT, R102, 0x8, P2 ;  /* 0x000000086600780c */ /* 0x000fe20001744270 */
[-C--:B------:R-:W-:Y:S01]  /*5570*/  IMAD R37, R37, R14.reuse, RZ ;  /* 0x0000000e25257224 */ /* 0x080fe200078e02ff */
[C-C-:B------:R-:W-:Y:S01]  /*5580*/  LEA.HI.X R25, R108.reuse, R89, R109.reuse, 0x2, P5 ;  /* 0x000000596c197211 */ /* 0x140fe200028f146d */
[-C--:B------:R-:W-:Y:S01]  /*5590*/  IMAD R39, R39, R14.reuse, RZ ;  /* 0x0000000e27277224 */ /* 0x080fe200078e02ff */
[----:B------:R-:W-:Y:S01]  /*55a0*/  SHF.L.U64.HI R4, R108, 0x5, R109 ;  /* 0x000000056c047819 */ /* 0x000fe2000001026d */
[----:B------:R-:W-:Y:S01]  /*55b0*/  IMAD R41, R41, R14, RZ ;  /* 0x0000000e29297224 */ /* 0x000fe200078e02ff */
[----:B------:R-:W-:Y:S01]  /*55c0*/  ISETP.GT.AND P5, PT, R102, RZ, P0 ;  /* 0x000000ff6600720c */ /* 0x000fe200007a4270 */
[----:B------:R0:W-:Y:S01]  /*55d0*/  @P4 STG.E desc[UR18][R24.64], R23 ;  /* 0x0000001718004986 */ /* 0x0001e2000c101912 */
[----:B------:R-:W-:Y:S01]  /*55e0*/  IADD3 R26, P4, R88, R6, RZ ;  /* 0x00000006581a7210 */ /* 0x000fe20007f9e0ff */
[----:B------:R-:W-:Y:S01]  /*55f0*/  IMAD R43, R43, R14, RZ ;  /* 0x0000000e2b2b7224 */ /* 0x000fe200078e02ff */
[----:B------:R-:W-:Y:S01]  /*5600*/  IADD3 R28, P6, R24, R6, RZ ;  /* 0x00000006181c7210 */ /* 0x000fe20007fde0ff */
[----:B------:R1:W-:Y:S01]  /*5610*/  @P1 STG.E desc[UR18][R88.64+0x20], R91 ;  /* 0x0000205b58001986 */ /* 0x0003e2000c101912 */
[----:B------:R-:W-:Y:S01]  /*5620*/  ISETP.GT.AND P1, PT, R5, 0x9, PT ;  /* 0x000000090500780c */ /* 0x000fe20003f24270 */
[--C-:B------:R-:W-:Y:S01]  /*5630*/  IMAD.X R27, R89, 0x1, R4.reuse, P4 ;  /* 0x00000001591b7824 */ /* 0x100fe200020e0604 */
[C---:B------:R-:W-:Y:S01]  /*5640*/  ISETP.GT.AND P0, PT, R102.reuse, 0x8, P0 ;  /* 0x000000086600780c */ /* 0x040fe20000704270 */
[----:B------:R2:W-:Y:S01]  /*5650*/  @P2 STG.E desc[UR18][R24.64+0x20], R93 ;  /* 0x0000205d18002986 */ /* 0x0005e2000c101912 */
[----:B------:R-:W-:Y:S01]  /*5660*/  ISETP.GT.AND P4, PT, R102, RZ, P1 ;  /* 0x000000ff6600720c */ /* 0x000fe20000f84270 */
[-C--:B------:R-:W-:Y:S01]  /*5670*/  IMAD R45, R45, R14.reuse, RZ ;  /* 0x0000000e2d2d7224 */ /* 0x080fe200078e02ff */
[----:B------:R-:W-:Y:S01]  /*5680*/  IADD3 R22, P2, R6, 0x20, RZ ;  /* 0x0000002006167810 */ /* 0x000fe20007f5e0ff */
[----:B------:R3:W-:Y:S01]  /*5690*/  @P5 STG.E desc[UR18][R26.64], R95 ;  /* 0x0000005f1a005986 */ /* 0x0007e2000c101912 */
[----:B0-----:R-:W-:Y:S01]  /*56a0*/  IMAD R23, R29, R14, RZ ;  /* 0x0000000e1d177224 */ /* 0x001fe200078e02ff */
[----:B------:R-:W-:Y:S01]  /*56b0*/  ISETP.GT.AND P1, PT, R102, 0x8, P1 ;  /* 0x000000086600780c */ /* 0x000fe20000f24270 */
[--C-:B------:R-:W-:Y:S01]  /*56c0*/  IMAD.X R29, R25, 0x1, R4.reuse, P6 ;  /* 0x00000001191d7824 */ /* 0x100fe200030e0604 */
[----:B-1----:R-:W-:Y:S01]  /*56d0*/  IADD3 R88, P5, R88, R22, RZ ;  /* 0x0000001658587210 */ /* 0x002fe20007fbe0ff */
[----:B------:R-:W-:Y:S01]  /*56e0*/  IMAD.X R21, RZ, RZ, R4, P2 ;  /* 0x000000ffff157224 */ /* 0x000fe200010e0604 */
[----:B------:R-:W-:Y:S01]  /*56f0*/  ISETP.GT.AND P2, PT, R5, 0x10, PT ;  /* 0x000000100500780c */ /* 0x000fe20003f44270 */
[----:B------:R-:W-:Y:S01]  /*5700*/  IMAD R91, R30, R14, RZ ;  /* 0x0000000e1e5b7224 */ /* 0x000fe200078e02ff */
[----:B------:R-:W-:Y:S01]  /*5710*/  IADD3 R30, P6, R26, R6, RZ ;  /* 0x000000061a1e7210 */ /* 0x000fe20007fde0ff */
[--C-:B------:R-:W-:Y:S01]  /*5720*/  IMAD.X R89, R89, 0x1, R21.reuse, P5 ;  /* 0x0000000159597824 */ /* 0x100fe200028e0615 */
[----:B------:R0:W-:Y:S01]  /*5730*/  @P4 STG.E desc[UR18][R28.64], R23 ;  /* 0x000000171c004986 */ /* 0x0001e2000c101912 */
[----:B--2---:R-:W-:Y:S01]  /*5740*/  IADD3 R24, P4, R24, R22, RZ ;  /* 0x0000001618187210 */ /* 0x004fe20007f9e0ff */
[----:B------:R-:W-:Y:S01]  /*5750*/  IMAD R93, R31, R14, RZ ;  /* 0x0000000e1f5d7224 */ /* 0x000fe200078e02ff */
[----:B------:R-:W-:Y:S01]  /*5760*/  ISETP.GT.AND P5, PT, R102, RZ, P2 ;  /* 0x000000ff6600720c */ /* 0x000fe200017a4270 */
[----:B------:R1:W-:Y:S01]  /*5770*/  @P0 STG.E desc[UR18][R88.64], R91 ;  /* 0x0000005b58000986 */ /* 0x0003e2000c101912 */
[----:B------:R-:W-:Y:S01]  /*5780*/  ISETP.GT.AND P0, PT, R5, 0x11, PT ;  /* 0x000000110500780c */ /* 0x000fe20003f04270 */
[----:B------:R-:W-:-:S02]  /*5790*/  IMAD.X R25, R25, 0x1, R21, P4 ;  /* 0x0000000119197824 */ /* 0x000fc400020e0615 */
[-C--:B---3--:R-:W-:Y:S01]  /*57a0*/  IMAD R95, R32, R14.reuse, RZ ;  /* 0x0000000e205f7224 */ /* 0x088fe200078e02ff */
[C---:B------:R-:W-:Y:S01]  /*57b0*/  ISETP.GT.AND P4, PT, R102.reuse, RZ, P0 ;  /* 0x000000ff6600720c */ /* 0x040fe20000784270 */
[--C-:B------:R-:W-:Y:S01]  /*57c0*/  IMAD.X R31, R27, 0x1, R4.reuse, P6 ;  /* 0x000000011b1f7824 */ /* 0x100fe200030e0604 */
[----:B------:R2:W-:Y:S01]  /*57d0*/  @P1 STG.E desc[UR18][R24.64], R93 ;  /* 0x0000005d18001986 */ /* 0x0005e2000c101912 */
[----:B------:R-:W-:Y:S01]  /*57e0*/  ISETP.GT.AND P1, PT, R102, 0x8, P2 ;  /* 0x000000086600780c */ /* 0x000fe20001724270 */
[----:B0-----:R-:W-:Y:S01]  /*57f0*/  IMAD R23, R33, R14, RZ ;  /* 0x0000000e21177224 */ /* 0x001fe200078e02ff */
[----:B------:R-:W-:Y:S01]  /*5800*/  IADD3 R32, P2, R28, R6, RZ ;  /* 0x000000061c207210 */ /* 0x000fe20007f5e0ff */
[----:B------:R-:W-:Y:S01]  /*5810*/  IMAD R47, R47, R14, RZ ;  /* 0x0000000e2f2f7224 */ /* 0x000fe200078e02ff */
[----:B------:R-:W-:Y:S01]  /*5820*/  @P5 STG.E desc[UR18][R30.64], R95 ;  /* 0x0000005f1e005986 */ /* 0x000fe2000c101912 */
[----:B------:R-:W-:Y:S01]  /*5830*/  IADD3 R26, P5, R26, R22, RZ ;  /* 0x000000161a1a7210 */ /* 0x000fe20007fbe0ff */
[----:B-1----:R-:W-:Y:S01]  /*5840*/  IMAD R89, R34, R14, RZ ;  /* 0x0000000e22597224 */ /* 0x002fe200078e02ff */
[----:B------:R-:W-:Y:S01]  /*5850*/  ISETP.GT.AND P0, PT, R102, 0x8, P0 ;  /* 0x000000086600780c */ /* 0x000fe20000704270 */
[----:B------:R-:W-:Y:S01]  /*5860*/  IMAD.X R33, R29, 0x1, R4, P2 ;  /* 0x000000011d217824 */ /* 0x000fe200010e0604 */
[----:B------:R-:W-:Y:S01]  /*5870*/  ISETP.GT.AND P2, PT, R5, 0x18, PT ;  /* 0x000000180500780c */ /* 0x000fe20003f44270 */
[----:B------:R-:W-:-:S02]  /*5880*/  IMAD.X R27, R27, 0x1, R21, P5 ;  /* 0x000000011b1b7824 */ /* 0x000fc400028e0615 */
[----:B------:R-:W-:Y:S01]  /*5890*/  IMAD R91, R35, R14, RZ ;  /* 0x0000000e235b7224 */ /* 0x000fe200078e02ff */
[----:B------:R0:W-:Y:S01]  /*58a0*/  @P4 STG.E desc[UR18][R32.64], R23 ;  /* 0x0000001720004986 */ /* 0x0001e2000c101912 */
[----:B--2---:R-:W-:Y:S01]  /*58b0*/  IADD3 R24, P4, R28, R22, RZ ;  /* 0x000000161c187210 */ /* 0x004fe20007f9e0ff */
[----:B------:R-:W-:Y:S01]  /*58c0*/  IMAD R93, R36, R14, RZ ;  /* 0x0000000e245d7224 */ /* 0x000fe200078e02ff */
[----:B------:R-:W-:Y:S01]  /*58d0*/  ISETP.GT.AND P5, PT, R102, RZ, P2 ;  /* 0x000000ff6600720c */ /* 0x000fe200017a4270 */
[----:B------:R1:W-:Y:S01]  /*58e0*/  @P1 STG.E desc[UR18][R26.64], R89 ;  /* 0x000000591a001986 */ /* 0x0003e2000c101912 */
[----:B------:R-:W-:Y:S01]  /*58f0*/  ISETP.GT.AND P1, PT, R5, 0x19, PT ;  /* 0x000000190500780c */ /* 0x000fe20003f24270 */
[--C-:B------:R-:W-:Y:S01]  /*5900*/  IMAD.X R25, R29, 0x1, R21.reuse, P4 ;  /* 0x000000011d197824 */ /* 0x100fe200020e0615 */
[----:B------:R-:W-:Y:S01]  /*5910*/  IADD3 R28, P6, R30, R6, RZ ;  /* 0x000000061e1c7210 */ /* 0x000fe20007fde0ff */
[-C--:B------:R-:W-:Y:S01]  /*5920*/  IMAD R49, R49, R14.reuse, RZ ;  /* 0x0000000e31317224 */ /* 0x080fe200078e02ff */
[C---:B------:R-:W-:Y:S01]  /*5930*/  ISETP.GT.AND P4, PT, R102.reuse, RZ, P1 ;  /* 0x000000ff6600720c */ /* 0x040fe20000f84270 */
[-C--:B------:R-:W-:Y:S01]  /*5940*/  IMAD R51, R51, R14.reuse, RZ ;  /* 0x0000000e33337224 */ /* 0x080fe200078e02ff */
[----:B------:R2:W-:Y:S01]  /*5950*/  @P0 STG.E desc[UR18][R24.64], R91 ;  /* 0x0000005b18000986 */ /* 0x0005e2000c101912 */
[--C-:B------:R-:W-:Y:S01]  /*5960*/  IMAD.X R29, R31, 0x1, R4.reuse, P6 ;  /* 0x000000011f1d7824 */ /* 0x100fe200030e0604 */
[----:B------:R-:W-:Y:S01]  /*5970*/  ISETP.GT.AND P0, PT, R102, 0x8, P2 ;  /* 0x000000086600780c */ /* 0x000fe20001704270 */
[----:B0-----:R-:W-:Y:S01]  /*5980*/  IMAD R23, R38, R14, RZ ;  /* 0x0000000e26177224 */ /* 0x001fe200078e02ff */
[----:B------:R-:W-:Y:S01]  /*5990*/  IADD3 R34, P2, R32, R6, RZ ;  /* 0x0000000620227210 */ /* 0x000fe20007f5e0ff */
[----:B-1----:R-:W-:Y:S01]  /*59a0*/  IMAD R89, R40, R14, RZ ;  /* 0x0000000e28597224 */ /* 0x002fe200078e02ff */
[----:B------:R-:W-:Y:S01]  /*59b0*/  @P5 STG.E desc[UR18][R28.64], R93 ;  /* 0x0000005d1c005986 */ /* 0x000fe2000c101912 */
[----:B------:R-:W-:Y:S01]  /*59c0*/  IADD3 R26, P5, R30, R22, RZ ;  /* 0x000000161e1a7210 */ /* 0x000fe20007fbe0ff */
[----:B------:R-:W-:Y:S01]  /*59d0*/  IMAD R53, R53, R14, RZ ;  /* 0x0000000e35357224 */ /* 0x000fe200078e02ff */
[----:B------:R-:W-:Y:S01]  /*59e0*/  ISETP.GT.AND P1, PT, R102, 0x8, P1 ;  /* 0x000000086600780c */ /* 0x000fe20000f24270 */
[----:B------:R-:W-:Y:S01]  /*59f0*/  IMAD.X R35, R33, 0x1, R4, P2 ;  /* 0x0000000121237824 */ /* 0x000fe200010e0604 */
[----:B------:R-:W-:Y:S01]  /*5a00*/  ISETP.GT.AND P2, PT, R5, 0x20, PT ;  /* 0x000000200500780c */ /* 0x000fe20003f44270 */
[--C-:B------:R-:W-:Y:S01]  /*5a10*/  IMAD.X R27, R31, 0x1, R21.reuse, P5 ;  /* 0x000000011f1b7824 */ /* 0x100fe200028e0615 */
[----:B------:R-:W-:Y:S01]  /*5a20*/  IADD3 R30, P6, R28, R6, RZ ;  /* 0x000000061c1e7210 */ /* 0x000fe20007fde0ff */
[----:B------:R-:W-:Y:S01]  /*5a30*/  IMAD R55, R55, R14, RZ ;  /* 0x0000000e37377224 */ /* 0x000fe200078e02ff */
[----:B------:R0:W-:Y:S01]  /*5a40*/  @P4 STG.E desc[UR18][R34.64], R37 ;  /* 0x0000002522004986 */ /* 0x0001e2000c101912 */
[----:B--2---:R-:W-:Y:S01]  /*5a50*/  IADD3 R24, P4, R32, R22, RZ ;  /* 0x0000001620187210 */ /* 0x004fe20007f9e0ff */
[----:B------:R-:W-:Y:S01]  /*5a60*/  IMAD R57, R57, R14, RZ ;  /* 0x0000000e39397224 */ /* 0x000fe200078e02ff */
[----:B------:R-:W-:Y:S01]  /*5a70*/  ISETP.GT.AND P5, PT, R102, RZ, P2 ;  /* 0x000000ff6600720c */ /* 0x000fe200017a4270 */
[----:B------:R1:W-:Y:S01]  /*5a80*/  @P0 STG.E desc[UR18][R26.64], R23 ;  /* 0x000000171a000986 */ /* 0x0003e2000c101912 */
[----:B------:R-:W-:Y:S01]  /*5a90*/  ISETP.GT.AND P0, PT, R5, 0x21, PT ;  /* 0x000000210500780c */ /* 0x000fe20003f04270 */
[----:B------:R-:W-:-:S02]  /*5aa0*/  IMAD.X R25, R33, 0x1, R21, P4 ;  /* 0x0000000121197824 */ /* 0x000fc400020e0615 */
[--C-:B------:R-:W-:Y:S01]  /*5ab0*/  IMAD.X R31, R29, 0x1, R4.reuse, P6 ;  /* 0x000000011d1f7824 */ /* 0x100fe200030e0604 */
[C---:B------:R-:W-:Y:S01]  /*5ac0*/  ISETP.GT.AND P4, PT, R102.reuse, RZ, P0 ;  /* 0x000000ff6600720c */ /* 0x040fe20000784270 */
[-C--:B------:R-:W-:Y:S01]  /*5ad0*/  IMAD R59, R59, R14.reuse, RZ ;  /* 0x0000000e3b3b7224 */ /* 0x080fe200078e02ff */
[----:B------:R2:W-:Y:S01]  /*5ae0*/  @P1 STG.E desc[UR18][R24.64], R39 ;  /* 0x0000002718001986 */ /* 0x0005e2000c101912 */
[----:B------:R-:W-:Y:S01]  /*5af0*/  ISETP.GT.AND P1, PT, R102, 0x8, P2 ;  /* 0x000000086600780c */ /* 0x000fe20001724270 */
[----:B0-----:R-:W-:Y:S01]  /*5b00*/  IMAD R37, R44, R14, RZ ;  /* 0x0000000e2c257224 */ /* 0x001fe200078e02ff */
[----:B------:R-:W-:Y:S01]  /*5b10*/  IADD3 R32, P2, R34, R6, RZ ;  /* 0x0000000622207210 */ /* 0x000fe20007f5e0ff */
[----:B------:R-:W-:Y:S01]  /*5b20*/  IMAD R61, R61, R14, RZ ;  /* 0x0000000e3d3d7224 */ /* 0x000fe200078e02ff */
[----:B------:R-:W-:Y:S01]  /*5b30*/  @P5 STG.E desc[UR18][R30.64], R89 ;  /* 0x000000591e005986 */ /* 0x000fe2000c101912 */
[----:B-1----:R-:W-:Y:S01]  /*5b40*/  IADD3 R26, P5, R28, R22, RZ ;  /* 0x000000161c1a7210 */ /* 0x002fe20007fbe0ff */
[----:B------:R-:W-:Y:S01]  /*5b50*/  IMAD R23, R42, R14, RZ ;  /* 0x0000000e2a177224 */ /* 0x000fe200078e02ff */
[----:B------:R-:W-:Y:S01]  /*5b60*/  ISETP.GT.AND P0, PT, R102, 0x8, P0 ;  /* 0x000000086600780c */ /* 0x000fe20000704270 */
[----:B------:R-:W-:Y:S01]  /*5b70*/  IMAD.X R33, R35, 0x1, R4, P2 ;  /* 0x0000000123217824 */ /* 0x000fe200010e0604 */
[----:B------:R-:W-:Y:S01]  /*5b80*/  ISETP.GT.AND P2, PT, R5, 0x28, PT ;  /* 0x000000280500780c */ /* 0x000fe20003f44270 */
[--C-:B------:R-:W-:Y:S01]  /*5b90*/  IMAD.X R27, R29, 0x1, R21.reuse, P5 ;  /* 0x000000011d1b7824 */ /* 0x100fe200028e0615 */
[----:B------:R-:W-:Y:S01]  /*5ba0*/  IADD3 R28, P6, R30, R6, RZ ;  /* 0x000000061e1c7210 */ /* 0x000fe20007fde0ff */
[----:B------:R-:W-:Y:S01]  /*5bb0*/  IMAD R63, R63, R14, RZ ;  /* 0x0000000e3f3f7224 */ /* 0x000fe200078e02ff */
[----:B------:R-:W-:Y:S01]  /*5bc0*/  @P4 STG.E desc[UR18][R32.64], R41 ;  /* 0x0000002920004986 */ /* 0x000fe2000c101912 */
        /* <DEDUP_REMOVED lines=11> */
[----:B------:R-:W-:Y:S01]  /*5c80*/  IMAD R69, R69, R14, RZ ;  /* 0x0000000e45457224 */ /* 0x000fe200078e02ff */
[----:B------:R-:W-:Y:S01]  /*5c90*/  IADD3 R34, P2, R32, R6, RZ ;  /* 0x0000000620227210 */ /* 0x000fe20007f5e0ff */
[----:B------:R-:W-:Y:S01]  /*5ca0*/  IMAD R71, R71, R14, RZ ;  /* 0x0000000e47477224 */ /* 0x000fe200078e02ff */
[----:B------:R2:W-:Y:S01]  /*5cb0*/  @P5 STG.E desc[UR18][R28.64], R37 ;  /* 0x000000251c005986 */ /* 0x0005e2000c101912 */
[----:B0-----:R-:W-:Y:S01]  /*5cc0*/  IADD3 R26, P5, R30, R22, RZ ;  /* 0x000000161e1a7210 */ /* 0x001fe20007fbe0ff */
[----:B------:R-:W-:Y:S01]  /*5cd0*/  IMAD R23, R46, R14, RZ ;  /* 0x0000000e2e177224 */ /* 0x000fe200078e02ff */
[----:B------:R-:W-:Y:S01]  /*5ce0*/  ISETP.GT.AND P1, PT, R102, 0x8, P1 ;  /* 0x000000086600780c */ /* 0x000fe20000f24270 */
[--C-:B------:R-:W-:Y:S01]  /*5cf0*/  IMAD.X R35, R33, 0x1, R4.reuse, P2 ;  /* 0x0000000121237824 */ /* 0x100fe200010e0604 */
[----:B------:R-:W-:Y:S01]  /*5d00*/  ISETP.GT.AND P2, PT, R5, 0x30, PT ;  /* 0x000000300500780c */ /* 0x000fe20003f44270 */
[--C-:B------:R-:W-:Y:S01]  /*5d10*/  IMAD.X R27, R31, 0x1, R21.reuse, P5 ;  /* 0x000000011f1b7824 */ /* 0x100fe200028e0615 */
[----:B------:R-:W-:Y:S01]  /*5d20*/  IADD3 R30, P6, R28, R6, RZ ;  /* 0x000000061c1e7210 */ /* 0x000fe20007fde0ff */
[-C--:B------:R-:W-:Y:S01]  /*5d30*/  IMAD R73, R73, R14.reuse, RZ ;  /* 0x0000000e49497224 */ /* 0x080fe200078e02ff */
[----:B------:R-:W-:Y:S01]  /*5d40*/  @P4 STG.E desc[UR18][R34.64], R45 ;  /* 0x0000002d22004986 */ /* 0x000fe2000c101912 */
[----:B------:R-:W-:Y:S01]  /*5d50*/  ISETP.GT.AND P5, PT, R102, RZ, P2 ;  /* 0x000000ff6600720c */ /* 0x000fe200017a4270 */
[----:B------:R-:W-:Y:S01]  /*5d60*/  IMAD R75, R75, R14, RZ ;  /* 0x0000000e4b4b7224 */ /* 0x000fe200078e02ff */
[----:B-1----:R-:W-:Y:S01]  /*5d70*/  IADD3 R24, P4, R32, R22, RZ ;  /* 0x0000001620187210 */ /* 0x002fe20007f9e0ff */
[----:B------:R0:W-:Y:S01]  /*5d80*/  @P0 STG.E desc[UR18][R26.64], R23 ;  /* 0x000000171a000986 */ /* 0x0001e2000c101912 */
[----:B------:R-:W-:Y:S01]  /*5d90*/  ISETP.GT.AND P0, PT, R5, 0x31, PT ;  /* 0x000000310500780c */ /* 0x000fe20003f04270 */
[-C--:B--2---:R-:W-:Y:S01]  /*5da0*/  IMAD R37, R48, R14.reuse, RZ ;  /* 0x0000000e30257224 */ /* 0x084fe200078e02ff */
[C---:B------:R-:W-:Y:S01]  /*5db0*/  ISETP.GT.AND P2, PT, R102.reuse, 0x8, P2 ;  /* 0x000000086600780c */ /* 0x040fe20001744270 */
[----:B------:R-:W-:Y:S01]  /*5dc0*/  IMAD.X R25, R33, 0x1, R21, P4 ;  /* 0x0000000121197824 */ /* 0x000fe200020e0615 */
[C---:B------:R-:W-:Y:S01]  /*5dd0*/  ISETP.GT.AND P4, PT, R102.reuse, RZ, P0 ;  /* 0x000000ff6600720c */ /* 0x040fe20000784270 */
[----:B------:R-:W-:Y:S01]  /*5de0*/  IMAD.X R31, R29, 0x1, R4, P6 ;  /* 0x000000011d1f7824 */ /* 0x000fe200030e0604 */
[----:B------:R-:W-:Y:S01]  /*5df0*/  ISETP.GT.AND P0, PT, R102, 0x8, P0 ;  /* 0x000000086600780c */ /* 0x000fe20000704270 */
[----:B------:R-:W-:Y:S01]  /*5e00*/  IMAD R77, R77, R14, RZ ;  /* 0x0000000e4d4d7224 */ /* 0x000fe200078e02ff */
[----:B------:R1:W-:Y:S01]  /*5e10*/  @P1 STG.E desc[UR18][R24.64], R47 ;  /* 0x0000002f18001986 */ /* 0x0003e2000c101912 */
[----:B------:R-:W-:Y:S01]  /*5e20*/  IADD3 R32, P1, R34, R6, RZ ;  /* 0x0000000622207210 */ /* 0x000fe20007f3e0ff */
[----:B------:R-:W-:-:S02]  /*5e30*/  IMAD R79, R79, R14, RZ ;  /* 0x0000000e4f4f7224 */ /* 0x000fc400078e02ff */
[----:B------:R2:W-:Y:S01]  /*5e40*/  @P5 STG.E desc[UR18][R30.64], R37 ;  /* 0x000000251e005986 */ /* 0x0005e2000c101912 */
[----:B0-----:R-:W-:Y:S01]  /*5e50*/  IADD3 R26, P5, R28, R22, RZ ;  /* 0x000000161c1a7210 */ /* 0x001fe20007fbe0ff */
[--C-:B------:R-:W-:Y:S01]  /*5e60*/  IMAD.X R33, R35, 0x1, R4.reuse, P1 ;  /* 0x0000000123217824 */ /* 0x100fe200008e0604 */
[----:B------:R-:W-:Y:S01]  /*5e70*/  ISETP.GT.AND P1, PT, R5, 0x38, PT ;  /* 0x000000380500780c */ /* 0x000fe20003f24270 */
[----:B------:R-:W-:Y:S01]  /*5e80*/  IMAD R23, R50, R14, RZ ;  /* 0x0000000e32177224 */ /* 0x000fe200078e02ff */
[----:B------:R-:W-:Y:S01]  /*5e90*/  IADD3 R28, P6, R30, R6, RZ ;  /* 0x000000061e1c7210 */ /* 0x000fe20007fde0ff */
[--C-:B------:R-:W-:Y:S01]  /*5ea0*/  IMAD.X R27, R29, 0x1, R21.reuse, P5 ;  /* 0x000000011d1b7824 */ /* 0x100fe200028e0615 */
[----:B------:R-:W-:Y:S01]  /*5eb0*/  @P4 STG.E desc[UR18][R32.64], R49 ;  /* 0x0000003120004986 */ /* 0x000fe2000c101912 */
[----:B-1----:R-:W-:Y:S01]  /*5ec0*/  IADD3 R24, P5, R34, R22, RZ ;  /* 0x0000001622187210 */ /* 0x002fe20007fbe0ff */
[-C--:B------:R-:W-:Y:S01]  /*5ed0*/  IMAD R81, R81, R14.reuse, RZ ;  /* 0x0000000e51517224 */ /* 0x080fe200078e02ff */
[C---:B------:R-:W-:Y:S01]  /*5ee0*/  ISETP.GT.AND P4, PT, R102.reuse, RZ, P1 ;  /* 0x000000ff6600720c */ /* 0x040fe20000f84270 */
[----:B------:R0:W-:Y:S01]  /*5ef0*/  @P2 STG.E desc[UR18][R26.64], R23 ;  /* 0x000000171a002986 */ /* 0x0001e2000c101912 */
[----:B------:R-:W-:Y:S01]  /*5f00*/  ISETP.GT.AND P2, PT, R5, 0x39, PT ;  /* 0x000000390500780c */ /* 0x000fe20003f44270 */
[--C-:B------:R-:W-:Y:S01]  /*5f10*/  IMAD.X R25, R35, 0x1, R21.reuse, P5 ;  /* 0x0000000123197824 */ /* 0x100fe200028e0615 */
[----:B------:R-:W-:Y:S01]  /*5f20*/  ISETP.GT.AND P1, PT, R102, 0x8, P1 ;  /* 0x000000086600780c */ /* 0x000fe20000f24270 */
[----:B--2---:R-:W-:Y:S01]  /*5f30*/  IMAD R37, R52, R14, RZ ;  /* 0x0000000e34257224 */ /* 0x004fe200078e02ff */
[----:B------:R-:W-:Y:S01]  /*5f40*/  ISETP.GT.AND P5, PT, R102, RZ, P2 ;  /* 0x000000ff6600720c */ /* 0x000fe200017a4270 */
[--C-:B------:R-:W-:Y:S01]  /*5f50*/  IMAD.X R29, R31, 0x1, R4.reuse, P6 ;  /* 0x000000011f1d7824 */ /* 0x100fe200030e0604 */
[----:B------:R1:W-:Y:S01]  /*5f60*/  @P0 STG.E desc[UR18][R24.64], R51 ;  /* 0x0000003318000986 */ /* 0x0003e2000c101912 */
[----:B------:R-:W-:Y:S01]  /*5f70*/  IADD3 R34, P0, R32, R6, RZ ;  /* 0x0000000620227210 */ /* 0x000fe20007f1e0ff */
[-C--:B------:R-:W-:Y:S01]  /*5f80*/  IMAD R83, R83, R14.reuse, RZ ;  /* 0x0000000e53537224 */ /* 0x080fe200078e02ff */
[----:B------:R-:W-:Y:S01]  /*5f90*/  ISETP.GT.AND P2, PT, R102, 0x8, P2 ;  /* 0x000000086600780c */ /* 0x000fe20001744270 */
[----:B------:R-:W-:Y:S01]  /*5fa0*/  IMAD R85, R85, R14, RZ ;  /* 0x0000000e55557224 */ /* 0x000fe200078e02ff */
        /* <DEDUP_REMOVED lines=13> */
[----:B------:R-:W-:Y:S01]  /*6080*/  IMAD.X R25, R33, 0x1, R21, P5 ;  /* 0x0000000121197824 */ /* 0x000fe200028e0615 */
[----:B------:R-:W-:Y:S01]  /*6090*/  ISETP.GT.AND P0, PT, R102, 0x8, P0 ;  /* 0x000000086600780c */ /* 0x000fe20000704270 */
[----:B--2---:R-:W-:Y:S01]  /*60a0*/  IMAD R37, R56, R14, RZ ;  /* 0x0000000e38257224 */ /* 0x004fe200078e02ff */
[----:B------:R-:W-:Y:S01]  /*60b0*/  ISETP.GT.AND P5, PT, R102, RZ, P1 ;  /* 0x000000ff6600720c */ /* 0x000fe20000fa4270 */
[----:B------:R-:W-:Y:S01]  /*60c0*/  IMAD.X R31, R29, 0x1, R4, P6 ;  /* 0x000000011d1f7824 */ /* 0x000fe200030e0604 */
[----:B------:R1:W-:Y:S01]  /*60d0*/  @P2 STG.E desc[UR18][R24.64], R55 ;  /* 0x0000003718002986 */ /* 0x0003e2000c101912 */
[----:B------:R-:W-:-:S02]  /*60e0*/  IADD3 R32, P2, R34, R6, RZ ;  /* 0x0000000622207210 */ /* 0x000fc40007f5e0ff */
[----:B------:R-:W-:Y:S02]  /*60f0*/  ISETP.GT.AND P1, PT, R102, 0x8, P1 ;  /* 0x000000086600780c */ /* 0x000fe40000f24270 */
[----:B------:R2:W-:Y:S01]  /*6100*/  @P4 STG.E desc[UR18][R30.64], R37 ;  /* 0x000000251e004986 */ /* 0x0005e2000c101912 */
[----:B0-----:R-:W-:Y:S01]  /*6110*/  IADD3 R26, P4, R28, R22, RZ ;  /* 0x000000161c1a7210 */ /* 0x001fe20007f9e0ff */
[----:B------:R-:W-:Y:S01]  /*6120*/  IMAD.X R33, R35, 0x1, R4, P2 ;  /* 0x0000000123217824 */ /* 0x000fe200010e0604 */
[----:B------:R-:W-:Y:S01]  /*6130*/  ISETP.GT.AND P2, PT, R5, 0x48, PT ;  /* 0x000000480500780c */ /* 0x000fe20003f44270 */
[----:B------:R-:W-:Y:S01]  /*6140*/  IMAD R23, R58, R14, RZ ;  /* 0x0000000e3a177224 */ /* 0x000fe200078e02ff */
[----:B------:R-:W-:Y:S01]  /*6150*/  IADD3 R28, P6, R30, R6, RZ ;  /* 0x000000061e1c7210 */ /* 0x000fe20007fde0ff */
[----:B------:R-:W-:Y:S01]  /*6160*/  IMAD.X R27, R29, 0x1, R21, P4 ;  /* 0x000000011d1b7824 */ /* 0x000fe200020e0615 */
[----:B------:R-:W-:Y:S01]  /*6170*/  @P5 STG.E desc[UR18][R32.64], R57 ;  /* 0x0000003920005986 */ /* 0x000fe2000c101912 */
[----:B-1----:R-:W-:-:S02]  /*6180*/  IADD3 R24, P5, R34, R22, RZ ;  /* 0x0000001622187210 */ /* 0x002fc40007fbe0ff */
        /* <DEDUP_REMOVED lines=9> */
[----:B------:R-:W-:Y:S02]  /*6220*/  IADD3 R34, P1, R32, R6, RZ ;  /* 0x0000000620227210 */ /* 0x000fe40007f3e0ff */
[----:B------:R-:W-:-:S02]  /*6230*/  ISETP.GT.AND P0, PT, R102, 0x8, P0 ;  /* 0x000000086600780c */ /* 0x000fc40000704270 */
        /* <DEDUP_REMOVED lines=8> */
[----:B-1----:R-:W-:Y:S02]  /*62c0*/  IADD3 R24, P5, R32, R22, RZ ;  /* 0x0000001620187210 */ /* 0x002fe40007fbe0ff */
        /* <DEDUP_REMOVED lines=59> */
[----:B------:R-:W-:-:S02]  /*6680*/  ISETP.GT.AND P4, PT, R102, RZ, P1 ;  /* 0x000000ff6600720c */ /* 0x000fc40000f84270 */
[----:B-1----:R-:W-:Y:S01]  /*6690*/  IADD3 R24, P5, R34, R22, RZ ;  /* 0x0000001622187210 */ /* 0x002fe20007fbe0ff */
[----:B------:R0:W-:Y:S01]  /*66a0*/  @P2 STG.E desc[UR18][R26.64], R23 ;  /* 0x000000171a002986 */ /* 0x0001e2000c101912 */
[----:B------:R-:W-:Y:S01]  /*66b0*/  ISETP.GT.AND P2, PT, R5, 0x69, PT ;  /* 0x000000690500780c */ /* 0x000fe20003f44270 */
[----:B--2---:R-:W-:Y:S01]  /*66c0*/  IMAD R37, R76, R14, RZ ;  /* 0x0000000e4c257224 */ /* 0x004fe200078e02ff */
[C---:B------:R-:W-:Y:S01]  /*66d0*/  ISETP.GT.AND P1, PT, R102.reuse, 0x8, P1 ;  /* 0x000000086600780c */ /* 0x040fe20000f24270 */
[----:B------:R-:W-:Y:S01]  /*66e0*/  IMAD.X R25, R35, 0x1, R21, P5 ;  /* 0x0000000123197824 */ /* 0x000fe200028e0615 */
[C---:B------:R-:W-:Y:S01]  /*66f0*/  ISETP.GT.AND P5, PT, R102.reuse, RZ, P2 ;  /* 0x000000ff6600720c */ /* 0x040fe200017a4270 */
[----:B------:R-:W-:Y:S01]  /*6700*/  IMAD.X R29, R31, 0x1, R4, P6 ;  /* 0x000000011f1d7824 */ /* 0x000fe200030e0604 */
[----:B------:R-:W-:Y:S02]  /*6710*/  ISETP.GT.AND P2, PT, R102, 0x8, P2 ;  /* 0x000000086600780c */ /* 0x000fe40001744270 */
[----:B------:R1:W-:Y:S01]  /*6720*/  @P0 STG.E desc[UR18][R24.64], R75 ;  /* 0x0000004b18000986 */ /* 0x0003e2000c101912 */
[----:B------:R-:W-:Y:S01]  /*6730*/  IADD3 R34, P0, R32, R6, RZ ;  /* 0x0000000620227210 */ /* 0x000fe20007f1e0ff */
[----:B0-----:R-:W-:-:S02]  /*6740*/  IMAD R23, R78, R14, RZ ;  /* 0x0000000e4e177224 */ /* 0x001fc400078e02ff */
[----:B------:R0:W-:Y:S01]  /*6750*/  @P4 STG.E desc[UR18][R28.64], R37 ;  /* 0x000000251c004986 */ /* 0x0001e2000c101912 */
[----:B------:R-:W-:Y:S01]  /*6760*/  IADD3 R26, P4, R30, R22, RZ ;  /* 0x000000161e1a7210 */ /* 0x000fe20007f9e0ff */
[----:B------:R-:W-:Y:S01]  /*6770*/  IMAD.X R35, R33, 0x1, R4, P0 ;  /* 0x0000000121237824 */ /* 0x000fe200000e0604 */
[----:B------:R-:W-:Y:S02]  /*6780*/  ISETP.GT.AND P0, PT, R5, 0x70, PT ;  /* 0x000000700500780c */ /* 0x000fe40003f04270 */
[----:B------:R-:W-:Y:S01]  /*6790*/  IADD3 R30, P6, R28, R6, RZ ;  /* 0x000000061c1e7210 */ /* 0x000fe20007fde0ff */
[--C-:B------:R-:W-:Y:S01]  /*67a0*/  IMAD.X R27, R31, 0x1, R21.reuse, P4 ;  /* 0x000000011f1b7824 */ /* 0x100fe200020e0615 */
[----:B------:R-:W-:Y:S01]  /*67b0*/  @P5 STG.E desc[UR18][R34.64], R77 ;  /* 0x0000004d22005986 */ /* 0x000fe2000c101912 */
[----:B-1----:R-:W-:Y:S02]  /*67c0*/  IADD3 R24, P5, R32, R22, RZ ;  /* 0x0000001620187210 */ /* 0x002fe40007fbe0ff */
[----:B------:R-:W-:Y:S01]  /*67d0*/  ISETP.GT.AND P4, PT, R102, RZ, P0 ;  /* 0x000000ff6600720c */ /* 0x000fe20000784270 */
[----:B------:R1:W-:Y:S01]  /*67e0*/  @P1 STG.E desc[UR18][R26.64], R23 ;  /* 0x000000171a001986 */ /* 0x0003e2000c101912 */
[----:B------:R-:W-:Y:S01]  /*67f0*/  ISETP.GT.AND P1, PT, R5, 0x71, PT ;  /* 0x000000710500780c */ /* 0x000fe20003f24270 */
[----:B------:R-:W-:-:S02]  /*6800*/  IMAD.X R25, R33, 0x1, R21, P5 ;  /* 0x0000000121197824 */ /* 0x000fc400028e0615 */
[--C-:B------:R-:W-:Y:S01]  /*6810*/  IMAD.X R31, R29, 0x1, R4.reuse, P6 ;  /* 0x000000011d1f7824 */ /* 0x100fe200030e0604 */
[----:B------:R-:W-:Y:S01]  /*6820*/  ISETP.GT.AND P5, PT, R102, RZ, P1 ;  /* 0x000000ff6600720c */ /* 0x000fe20000fa4270 */
[----:B0-----:R-:W-:Y:S01]  /*6830*/  IMAD R37, R80, R14, RZ ;  /* 0x0000000e50257224 */ /* 0x001fe200078e02ff */
[----:B------:R-:W-:Y:S01]  /*6840*/  ISETP.GT.AND P6, PT, R102, 0x8, P0 ;  /* 0x000000086600780c */ /* 0x000fe200007c4270 */
[----:B------:R0:W-:Y:S01]  /*6850*/  @P2 STG.E desc[UR18][R24.64], R79 ;  /* 0x0000004f18002986 */ /* 0x0001e2000c101912 */
[----:B------:R-:W-:Y:S02]  /*6860*/  IADD3 R32, P0, R34, R6, RZ ;  /* 0x0000000622207210 */ /* 0x000fe40007f1e0ff */
[----:B------:R-:W-:Y:S01]  /*6870*/  ISETP.GT.AND P1, PT, R102, 0x8, P1 ;  /* 0x000000086600780c */ /* 0x000fe20000f24270 */
[----:B------:R2:W-:Y:S01]  /*6880*/  @P4 STG.E desc[UR18][R30.64], R37 ;  /* 0x000000251e004986 */ /* 0x0005e2000c101912 */
[----:B-1----:R-:W-:Y:S01]  /*6890*/  IADD3 R26, P2, R28, R22, RZ ;  /* 0x000000161c1a7210 */ /* 0x002fe20007f5e0ff */
[----:B------:R-:W-:Y:S01]  /*68a0*/  IMAD.X R33, R35, 0x1, R4, P0 ;  /* 0x0000000123217824 */ /* 0x000fe200000e0604 */
[----:B------:R-:W-:Y:S01]  /*68b0*/  ISETP.GT.AND P0, PT, R5, 0x78, PT ;  /* 0x000000780500780c */ /* 0x000fe20003f04270 */
[----:B------:R-:W-:-:S02]  /*68c0*/  IMAD R23, R82, R14, RZ ;  /* 0x0000000e52177224 */ /* 0x000fc400078e02ff */
[--C-:B------:R-:W-:Y:S01]  /*68d0*/  IMAD.X R27, R29, 0x1, R21.reuse, P2 ;  /* 0x000000011d1b7824 */ /* 0x100fe200010e0615 */
[----:B------:R-:W-:Y:S01]  /*68e0*/  @P5 STG.E desc[UR18][R32.64], R81 ;  /* 0x0000005120005986 */ /* 0x000fe2000c101912 */
[----:B0-----:R-:W-:Y:S02]  /*68f0*/  IADD3 R24, P4, R34, R22, RZ ;  /* 0x0000001622187210 */ /* 0x001fe40007f9e0ff */
[C---:B------:R-:W-:Y:S01]  /*6900*/  IADD3 R28, P5, R30.reuse, R6, RZ ;  /* 0x000000061e1c7210 */ /* 0x040fe20007fbe0ff */
[----:B------:R0:W-:Y:S01]  /*6910*/  @P6 STG.E desc[UR18][R26.64], R23 ;  /* 0x000000171a006986 */ /* 0x0001e2000c101912 */
[----:B------:R-:W-:Y:S01]  /*6920*/  ISETP.GT.AND P2, PT, R5, 0x79, PT ;  /* 0x000000790500780c */ /* 0x000fe20003f44270 */
[--C-:B------:R-:W-:Y:S01]  /*6930*/  IMAD.X R25, R35, 0x1, R21.reuse, P4 ;  /* 0x0000000123197824 */ /* 0x100fe200020e0615 */
[----:B------:R-:W-:Y:S01]  /*6940*/  IADD3 R34, P4, R30, R22, RZ ;  /* 0x000000161e227210 */ /* 0x000fe20007f9e0ff */
[C-C-:B------:R-:W-:Y:S01]  /*6950*/  IMAD.X R29, R31.reuse, 0x1, R4.reuse, P5 ;  /* 0x000000011f1d7824 */ /* 0x140fe200028e0604 */
[----:B------:R-:W-:Y:S01]  /*6960*/  ISETP.GT.AND P6, PT, R102, RZ, P0 ;  /* 0x000000ff6600720c */ /* 0x000fe200007c4270 */
[----:B------:R-:W-:Y:S01]  /*6970*/  IMAD R5, R84, R14, RZ ;  /* 0x0000000e54057224 */ /* 0x000fe200078e02ff */
[----:B--2---:R-:W-:Y:S01]  /*6980*/  IADD3 R30, P5, R32, R6, RZ ;  /* 0x00000006201e7210 */ /* 0x004fe20007fbe0ff */
[----:B------:R-:W-:Y:S01]  /*6990*/  IMAD.X R35, R31, 0x1, R21, P4 ;  /* 0x000000011f237824 */ /* 0x000fe200020e0615 */
[C---:B------:R-:W-:Y:S01]  /*69a0*/  ISETP.GT.AND P4, PT, R102.reuse, RZ, P2 ;  /* 0x000000ff6600720c */ /* 0x040fe20001784270 */
[----:B------:R1:W-:Y:S01]  /*69b0*/  @P1 STG.E desc[UR18][R24.64], R83 ;  /* 0x0000005318001986 */ /* 0x0003e2000c101912 */
[C---:B------:R-:W-:Y:S01]  /*69c0*/  ISETP.GT.AND P0, PT, R102.reuse, 0x8, P0 ;  /* 0x000000086600780c */ /* 0x040fe20000704270 */
[----:B------:R-:W-:Y:S01]  /*69d0*/  IMAD.X R31, R33, 0x1, R4, P5 ;  /* 0x00000001211f7824 */ /* 0x000fe200028e0604 */
[----:B------:R-:W-:Y:S01]  /*69e0*/  ISETP.GT.AND P2, PT, R102, 0x8, P2 ;  /* 0x000000086600780c */ /* 0x000fe20001744270 */
[----:B0-----:R-:W-:Y:S01]  /*69f0*/  IMAD R27, R86, R14, RZ ;  /* 0x0000000e561b7224 */ /* 0x001fe200078e02ff */
[----:B------:R-:W-:-:S03]  /*6a00*/  IADD3 R22, P5, R32, R22, RZ ;  /* 0x0000001620167210 */ /* 0x000fc60007fbe0ff */
[----:B------:R1:W-:Y:S02]  /*6a10*/  @P6 STG.E desc[UR18][R28.64], R5 ;  /* 0x000000051c006986 */ /* 0x0003e4000c101912 */
[----:B------:R-:W-:Y:S02]  /*6a20*/  IMAD.X R23, R33, 0x1, R21, P5 ;  /* 0x0000000121177824 */ /* 0x000fe400028e0615 */
[----:B------:R1:W-:Y:S04]  /*6a30*/  @P4 STG.E desc[UR18][R30.64], R85 ;  /* 0x000000551e004986 */ /* 0x0003e8000c101912 */
[----:B------:R1:W-:Y:S04]  /*6a40*/  @P0 STG.E desc[UR18][R34.64], R27 ;  /* 0x0000001b22000986 */ /* 0x0003e8000c101912 */
[----:B------:R1:W-:Y:S02]  /*6a50*/  @P2 STG.E desc[UR18][R22.64], R87 ;  /* 0x0000005716002986 */ /* 0x0003e4000c101912 */
.L_x_154:
[----:B------:R-:W-:Y:S05]  /*6a60*/  BSYNC B0 ;  /* 0x0000000000007941 */ /* 0x000fea0003800000 */
.L_x_30:
[C---:B------:R-:W-:Y:S01]  /*6a70*/  LEA R2, P0, R8.reuse, R2, 0x1 ;  /* 0x0000000208027211 */ /* 0x040fe200078008ff */
[----:B------:R-:W-:Y:S01]  /*6a80*/  ULDC.64 UR8, c[0x0][0x750] ;  /* 0x0001d40000087ab9 */ /* 0x000fe20000000a00 */
[----:B0-----:R-:W-:Y:S01]  /*6a90*/  IMAD.U32 R4, RZ, RZ, UR13 ;  /* 0x0000000dff047e24 */ /* 0x001fe2000f8e00ff */
[----:B------:R-:W-:Y:S01]  /*6aa0*/  PRMT R21, RZ, 0x7610, R21 ;  /* 0x00007610ff157816 */ /* 0x000fe20000000015 */
[----:B------:R-:W-:Y:S01]  /*6ab0*/  IMAD.MOV.U32 R6, RZ, RZ, -0x1 ;  /* 0xffffffffff067424 */ /* 0x000fe200078e00ff */
[----:B------:R-:W-:Y:S01]  /*6ac0*/  LEA.HI.X R3, R8, R3, R0, 0x1, P0 ;  /* 0x0000000308037211 */ /* 0x000fe200000f0c00 */
[----:B------:R0:W-:Y:S01]  /*6ad0*/  SYNCS.ARRIVE.TRANS64.A1T0 RZ, [R4+UR21], RZ ;  /* 0x000000ff04ff79a7 */ /* 0x0001e20008100015 */
[----:B------:R-:W-:Y:S01]  /*6ae0*/  ISETP.GE.U32.AND P0, PT, R2, UR8, PT ;  /* 0x0000000802007c0c */ /* 0x000fe2000bf06070 */
[----:B-1----:R-:W-:-:S03]  /*6af0*/  IMAD.MOV.U32 R5, RZ, RZ, -0x1 ;  /* 0xffffffffff057424 */ /* 0x002fc600078e00ff */
[----:B------:R-:W-:Y:S01]  /*6b00*/  ISETP.GE.U32.AND.EX P0, PT, R3, UR9, PT, P0 ;  /* 0x0000000903007c0c */ /* 0x000fe2000bf06100 */
[----:B0-----:R-:W-:-:S12]  /*6b10*/  IMAD.MOV.U32 R4, RZ, RZ, -0x1 ;  /* 0xffffffffff047424 */ /* 0x001fd800078e00ff */
[----:B------:R-:W-:Y:S05]  /*6b20*/  @P0 BRA `(.L_x_155) ;  /* 0x0000000400600947 */ /* 0x000fea0003800000 */
[----:B------:R-:W0:Y:S01]  /*6b30*/  S2R R32, SR_CTAID.X ;  /* 0x0000000000207919 */ /* 0x000e220000002500 */
[----:B------:R-:W1:Y:S01]  /*6b40*/  LDC.64 R26, c[0x0][0x728] ;  /* 0x0001ca00ff1a7b82 */ /* 0x000e620000000a00 */
[----:B------:R-:W-:Y:S01]  /*6b50*/  ULDC UR8, c[0x0][0x150] ;  /* 0x0000540000087ab9 */ /* 0x000fe20000000800 */
[----:B----4-:R-:W-:Y:S01]  /*6b60*/  IMAD.MOV.U32 R24, RZ, RZ, R2 ;  /* 0x000000ffff187224 */ /* 0x010fe200078e0002 */
[----:B------:R-:W4:Y:S01]  /*6b70*/  S2R R34, SR_CTAID.Y ;  /* 0x0000000000227919 */ /* 0x000f220000002600 */
[----:B------:R-:W-:-:S04]  /*6b80*/  IMAD.MOV.U32 R25, RZ, RZ, R3 ;  /* 0x000000ffff197224 */ /* 0x000fc800078e0003 */
[----:B------:R-:W2:Y:S08]  /*6b90*/  LDC R35, c[0x0][0x144] ;  /* 0x00005100ff237b82 */ /* 0x000eb00000000800 */
[----:B------:R-:W2:Y:S08]  /*6ba0*/  LDC R6, c[0x0][0x730] ;  /* 0x0001cc00ff067b82 */ /* 0x000eb00000000800 */
[----:B------:R-:W2:Y:S01]  /*6bb0*/  LDC.64 R30, c[0x0][0x720] ;  /* 0x0001c800ff1e7b82 */ /* 0x000ea20000000a00 */
[----:B-1----:R-:W-:-:S04]  /*6bc0*/  ISETP.NE.U32.AND P0, PT, R26, RZ, PT ;  /* 0x000000ff1a00720c */ /* 0x002fc80003f05070 */
[----:B------:R-:W-:Y:S02]  /*6bd0*/  ISETP.NE.AND.EX P0, PT, R27, RZ, PT, P0 ;  /* 0x000000ff1b00720c */ /* 0x000fe40003f05300 */
[----:B0-----:R-:W-:-:S05]  /*6be0*/  I2FP.F32.U32 R4, R32 ;  /* 0x0000002000047245 */ /* 0x001fca0000201000 */
[----:B------:R-:W-:-:S04]  /*6bf0*/  FMUL R4, R4, UR8 ;  /* 0x0000000804047c20 */ /* 0x000fc80008400000 */
[----:B------:R0:W1:Y:S02]  /*6c00*/  F2I.U32.TRUNC.NTZ R33, R4 ;  /* 0x0000000400217305 */ /* 0x000064000020f000 */
[----:B----4-:R-:W-:Y:S05]  /*6c10*/  @!P0 BRA `(.L_x_156) ;  /* 0x0000000000288947 */ /* 0x010fea0003800000 */
[----:B------:R-:W4:Y:S02]  /*6c20*/  LDC R5, c[0x0][0x734] ;  /* 0x0001cd00ff057b82 */ /* 0x000f240000000800 */
[----:B----4-:R-:W-:-:S05]  /*6c30*/  IADD3 R21, P0, R2, R5, RZ ;  /* 0x0000000502157210 */ /* 0x010fca0007f1e0ff */
[----:B------:R-:W-:-:S04]  /*6c40*/  IMAD.X R29, RZ, RZ, R3, P0 ;  /* 0x000000ffff1d7224 */ /* 0x000fc800000e0603 */
[----:B0-----:R-:W-:-:S04]  /*6c50*/  IMAD.WIDE.U32 R4, R29, R26, RZ ;  /* 0x0000001a1d047225 */ /* 0x001fc800078e00ff */
[----:B------:R-:W-:-:S04]  /*6c60*/  IMAD.WIDE.U32 R22, P0, R21, R27, R4 ;  /* 0x0000001b15167225 */ /* 0x000fc80007800004 */
[----:B------:R-:W-:-:S04]  /*6c70*/  IMAD.WIDE.U32 R4, R21, R26, RZ ;  /* 0x0000001a15047225 */ /* 0x000fc800078e00ff */
[----:B------:R-:W-:Y:S01]  /*6c80*/  IMAD.X R25, RZ, RZ, RZ, P0 ;  /* 0x000000ffff197224 */ /* 0x000fe200000e06ff */
[----:B------:R-:W-:Y:S01]  /*6c90*/  IADD3 RZ, P0, R5, R22, RZ ;  /* 0x0000001605ff7210 */ /* 0x000fe20007f1e0ff */
[----:B------:R-:W-:-:S04]  /*6ca0*/  IMAD.MOV.U32 R24, RZ, RZ, R23 ;  /* 0x000000ffff187224 */ /* 0x000fc800078e0017 */
[----:B------:R-:W-:-:S08]  /*6cb0*/  IMAD.WIDE.U32.X R24, R29, R27, R24, P0 ;  /* 0x0000001b1d187225 */ /* 0x000fd000000e0418 */
.L_x_156:
[----:B------:R-:W4:Y:S01]  /*6cc0*/  LDC.64 R38, c[0x0][0x740] ;  /* 0x0001d000ff267b82 */ /* 0x000f220000000a00 */
[-C--:B--2---:R-:W-:Y:S01]  /*6cd0*/  SHF.R.U64 R28, R24, R6.reuse, R25 ;  /* 0x00000006181c7219 */ /* 0x084fe20000001219 */
[----:B-1----:R-:W-:Y:S01]  /*6ce0*/  IMAD.MOV R33, RZ, RZ, -R33 ;  /* 0x000000ffff217224 */ /* 0x002fe200078e0a21 */
[----:B0-----:R-:W-:Y:S01]  /*6cf0*/  SHF.R.U32.HI R4, RZ, R6, R25 ;  /* 0x00000006ff047219 */ /* 0x001fe20000011619 */
[----:B------:R-:W-:Y:S01]  /*6d00*/  ULDC UR8, c[0x0][0x154] ;  /* 0x0000550000087ab9 */ /* 0x000fe20000000800 */
[----:B------:R-:W-:Y:S01]  /*6d10*/  IADD3 R21, P0, RZ, -R28, RZ ;  /* 0x8000001cff157210 */ /* 0x000fe20007f1e0ff */
[----:B------:R-:W-:Y:S02]  /*6d20*/  IMAD R33, R35, R33, R32 ;  /* 0x0000002123217224 */ /* 0x000fe400078e0220 */
[----:B------:R-:W0:Y:S01]  /*6d30*/  LDC R22, c[0x0][0x718] ;  /* 0x0001c600ff167b82 */ /* 0x000e220000000800 */
[----:B------:R-:W-:Y:S02]  /*6d40*/  IMAD.MOV.U32 R23, RZ, RZ, -0x1 ;  /* 0xffffffffff177424 */ /* 0x000fe400078e00ff */
[----:B------:R-:W-:-:S02]  /*6d50*/  IMAD.X R5, RZ, RZ, ~R4, P0 ;  /* 0x000000ffff057224 */ /* 0x000fc400000e0e04 */
[----:B------:R-:W-:Y:S02]  /*6d60*/  IMAD.MOV.U32 R25, RZ, RZ, 0x1 ;  /* 0x00000001ff197424 */ /* 0x000fe400078e00ff */
[-C--:B------:R-:W-:Y:S01]  /*6d70*/  IMAD R6, R5, R30.reuse, RZ ;  /* 0x0000001e05067224 */ /* 0x080fe200078e02ff */
[----:B------:R-:W1:Y:S01]  /*6d80*/  LDC R24, c[0x0][0x708] ;  /* 0x0001c200ff187b82 */ /* 0x000e620000000800 */
[----:B------:R-:W-:-:S04]  /*6d90*/  IMAD.WIDE.U32 R4, R21, R30, R2 ;  /* 0x0000001e15047225 */ /* 0x000fc800078e0002 */
[----:B------:R-:W-:Y:S01]  /*6da0*/  IMAD R21, R21, R31, R6 ;  /* 0x0000001f15157224 */ /* 0x000fe200078e0206 */
[----:B------:R-:W-:Y:S02]  /*6db0*/  I2FP.F32.U32 R6, R34 ;  /* 0x0000002200067245 */ /* 0x000fe40000201000 */
[----:B------:R-:W2:Y:S01]  /*6dc0*/  LDC R36, c[0x0][0x758] ;  /* 0x0001d600ff247b82 */ /* 0x000ea20000000800 */
[----:B------:R-:W-:Y:S01]  /*6dd0*/  IMAD.IADD R5, R5, 0x1, R21 ;  /* 0x0000000105057824 */ /* 0x000fe200078e0215 */
[----:B----4-:R-:W-:Y:S01]  /*6de0*/  ISETP.NE.U32.AND P0, PT, R38, RZ, PT ;  /* 0x000000ff2600720c */ /* 0x010fe20003f05070 */
[----:B------:R-:W-:-:S03]  /*6df0*/  FMUL R21, R6, UR8 ;  /* 0x0000000806157c20 */ /* 0x000fc60008400000 */
[----:B------:R-:W-:Y:S01]  /*6e00*/  ISETP.NE.AND.EX P0, PT, R39, RZ, PT, P0 ;  /* 0x000000ff2700720c */ /* 0x000fe20003f05300 */
[----:B------:R4:W2:Y:S01]  /*6e10*/  F2I.U32.TRUNC.NTZ R29, R21 ;  /* 0x00000015001d7305 */ /* 0x0008a2000020f000 */
[----:B------:R-:W3:Y:S01]  /*6e20*/  LDC R31, c[0x0][0x148] ;  /* 0x00005200ff1f7b82 */ /* 0x000ee20000000800 */
[-CC-:B0-----:R-:W-:Y:S02]  /*6e30*/  SHF.R.U64 R26, R4, R22.reuse, R5.reuse ;  /* 0x00000016041a7219 */ /* 0x181fe40000001205 */
[----:B------:R-:W-:-:S05]  /*6e40*/  SHF.R.U32.HI R5, RZ, R22, R5 ;  /* 0x00000016ff057219 */ /* 0x000fca0000011605 */
[----:B------:R-:W0:Y:S01]  /*6e50*/  LDC R32, c[0x0][0x700] ;  /* 0x0001c000ff207b82 */ /* 0x000e220000000800 */
[-CC-:B-1----:R-:W-:Y:S02]  /*6e60*/  SHF.R.U64 R6, R26, R24.reuse, R5.reuse ;  /* 0x000000181a067219 */ /* 0x182fe40000001205 */
[----:B------:R-:W-:-:S05]  /*6e70*/  SHF.R.U32.HI R5, RZ, R24, R5 ;  /* 0x00000018ff057219 */ /* 0x000fca0000011605 */
[----:B------:R-:W1:Y:S01]  /*6e80*/  LDC R37, c[0x0][0x748] ;  /* 0x0001d200ff257b82 */ /* 0x000e620000000800 */
[-CC-:B--2---:R-:W-:Y:S02]  /*6e90*/  SHF.R.U64 R30, R6, R36.reuse, R5.reuse ;  /* 0x00000024061e7219 */ /* 0x184fe40000001205 */
[-C--:B------:R-:W-:Y:S02]  /*6ea0*/  SHF.L.U32 R23, R23, R36.reuse, RZ ;  /* 0x0000002417177219 */ /* 0x080fe400000006ff */
[-C--:B------:R-:W-:Y:S01]  /*6eb0*/  SHF.R.U32.HI R5, RZ, R36.reuse, R5 ;  /* 0x00000024ff057219 */ /* 0x080fe20000011605 */
[----:B------:R-:W-:Y:S01]  /*6ec0*/  IMAD.MOV.U32 R4, RZ, RZ, R30 ;  /* 0x000000ffff047224 */ /* 0x000fe200078e001e */
[----:B------:R-:W-:Y:S01]  /*6ed0*/  SHF.L.U32 R36, R25, R36, RZ ;  /* 0x0000002419247219 */ /* 0x000fe200000006ff */
[----:B------:R-:W2:Y:S01]  /*6ee0*/  LDC R40, c[0x0][0x738] ;  /* 0x0001ce00ff287b82 */ /* 0x000ea20000000800 */
[----:B------:R-:W-:-:S07]  /*6ef0*/  LOP3.LUT R35, RZ, R23, RZ, 0x33, !PT ;  /* 0x00000017ff237212 */ /* 0x000fce00078e33ff */
[----:B------:R-:W0:Y:S01]  /*6f00*/  LDC R41, c[0x0][0x710] ;  /* 0x0001c400ff297b82 */ /* 0x000e220000000800 */
[----:B----4-:R-:W-:Y:S05]  /*6f10*/  @!P0 BRA `(.L_x_157) ;  /* 0x0000000000288947 */ /* 0x010fea0003800000 */
[----:B------:R-:W4:Y:S02]  /*6f20*/  LDC R21, c[0x0][0x74c] ;  /* 0x0001d300ff157b82 */ /* 0x000f240000000800 */
[----:B----4-:R-:W-:-:S05]  /*6f30*/  IADD3 R21, P0, R30, R21, RZ ;  /* 0x000000151e157210 */ /* 0x010fca0007f1e0ff */
        /* <DEDUP_REMOVED lines=8> */
.L_x_157:
[----:B-1----:R-:W-:Y:S01]  /*6fc0*/  SHF.R.U64 R4, R4, R37, R5 ;  /* 0x0000002504047219 */ /* 0x002fe20000001205 */
[----:B0-----:R-:W-:Y:S01]  /*6fd0*/  VIADD R23, R32, 0xffffffff ;  /* 0xffffffff20177836 */ /* 0x001fe20000000000 */
[----:B------:R-:W-:Y:S01]  /*6fe0*/  LOP3.LUT R21, R6, R35, RZ, 0xc0, !PT ;  /* 0x0000002306157212 */ /* 0x000fe200078ec0ff */
[----:B------:R-:W-:Y:S02]  /*6ff0*/  IMAD.MOV R29, RZ, RZ, -R29 ;  /* 0x000000ffff1d7224 */ /* 0x000fe400078e0a1d */
[----:B------:R-:W-:Y:S01]  /*7000*/  IMAD.MOV R5, RZ, RZ, -R4 ;  /* 0x000000ffff057224 */ /* 0x000fe200078e0a04 */
[----:B------:R-:W-:Y:S01]  /*7010*/  LOP3.LUT R23, R26, R23, RZ, 0xc0, !PT ;  /* 0x000000171a177212 */ /* 0x000fe200078ec0ff */
[----:B------:R-:W-:Y:S02]  /*7020*/  IMAD R6, R36, R4, R21 ;  /* 0x0000000424067224 */ /* 0x000fe400078e0215 */
[----:B---3--:R-:W-:Y:S02]  /*7030*/  @P3 IMAD R33, R31, R29, R34 ;  /* 0x0000001d1f213224 */ /* 0x008fe400078e0222 */
[----:B--2---:R-:W-:-:S02]  /*7040*/  IMAD R4, R5, R40, R30 ;  /* 0x0000002805047224 */ /* 0x004fc400078e021e */
[----:B------:R-:W-:Y:S02]  /*7050*/  IMAD R6, R6, R41, R33 ;  /* 0x0000002906067224 */ /* 0x000fe400078e0221 */
[----:B------:R-:W-:Y:S02]  /*7060*/  IMAD R23, R4, R32, R23 ;  /* 0x0000002004177224 */ /* 0x000fe400078e0217 */
[----:B------:R-:W-:Y:S02]  /*7070*/  IMAD.MOV.U32 R21, RZ, RZ, 0x1 ;  /* 0x00000001ff157424 */ /* 0x000fe400078e00ff */
[----:B------:R-:W-:Y:S01]  /*7080*/  IMAD.MOV.U32 R4, RZ, RZ, R28 ;  /* 0x000000ffff047224 */ /* 0x000fe200078e001c */
[----:B------:R-:W-:Y:S02]  /*7090*/  SEL R5, R23, R6, !P3 ;  /* 0x0000000617057207 */ /* 0x000fe40005800000 */
[----:B------:R-:W-:-:S07]  /*70a0*/  SEL R6, R6, R23, !P3 ;  /* 0x0000001706067207 */ /* 0x000fce0005800000 */
.L_x_155:
[----:B------:R-:W-:Y:S02]  /*70b0*/  LOP3.LUT P0, RZ, R21, 0xff, RZ, 0xc0, !PT ;  /* 0x000000ff15ff7812 */ /* 0x000fe4000780c0ff */
[----:B------:R-:W-:-:S11]  /*70c0*/  LOP3.LUT R100, R100, 0x1, RZ, 0x3c, !PT ;  /* 0x0000000164647812 */ /* 0x000fd600078e3cff */
[----:B------:R-:W-:Y:S05]  /*70d0*/  @P0 BRA `(.L_x_158) ;  /* 0xffffffa400dc0947 */ /* 0x000fea000383ffff */
[----:B------:R-:W-:Y:S05]  /*70e0*/  EXIT ;  /* 0x000000000000794d */ /* 0x000fea0003800000 */
.L_x_18:
[----:B------:R-:W-:-:S08]  /*70f0*/  ISETP.NE.AND P0, PT, R22, RZ, PT ;  /* 0x000000ff1600720c */ /* 0x000fd00003f05270 */
[----:B--23-5:R-:W0:-:S00]  /*7100*/  USETMAXREG.DEALLOC.CTAPOOL 0x28 ;  /* 0x00000028000079c8 */ /* 0x02ce0000080e0500 */
[----:B------:R-:W-:Y:S05]  /*7110*/  @P0 EXIT ;  /* 0x000000000000094d */ /* 0x000fea0003800000 */
[----:B0-----:R-:W-:Y:S01]  /*7120*/  LOP3.LUT P0, RZ, R18, 0xff, RZ, 0xc0, !PT ;  /* 0x000000ff12ff7812 */ /* 0x001fe2000780c0ff */
[----:B------:R-:W-:Y:S02]  /*7130*/  IMAD.MOV.U32 R12, RZ, RZ, 0x1 ;  /* 0x00000001ff0c7424 */ /* 0x000fe400078e00ff */
[----:B------:R-:W-:-:S10]  /*7140*/  IMAD.MOV.U32 R13, RZ, RZ, RZ ;  /* 0x000000ffff0d7224 */ /* 0x000fd400078e00ff */
[----:B------:R-:W-:Y:S05]  /*7150*/  @!P0 BRA `(.L_x_159) ;  /* 0x0000000c00648947 */ /* 0x000fea0003800000 */
[----:B------:R-:W0:Y:S01]  /*7160*/  S2R R16, SR_CgaCtaId ;  /* 0x0000000000107919 */ /* 0x000e220000008800 */
[----:B------:R-:W-:Y:S01]  /*7170*/  LOP3.LUT P0, RZ, R10, 0x1f, RZ, 0xc0, !PT ;  /* 0x0000001f0aff7812 */ /* 0x000fe2000780c0ff */
[----:B------:R-:W-:Y:S01]  /*7180*/  ULDC UR5, c[0x0][0x758] ;  /* 0x0001d60000057ab9 */ /* 0x000fe20000000800 */
[----:B------:R-:W-:Y:S01]  /*7190*/  UMOV UR7, 0xffffffff ;  /* 0xffffffff00077882 */ /* 0x000fe20000000000 */
[----:B------:R-:W-:Y:S01]  /*71a0*/  BSSY B0, `(.L_x_159) ;  /* 0x00000d4000007945 */ /* 0x000fe20003800000 */
[----:B------:R-:W-:Y:S01]  /*71b0*/  USHF.L.U32 UR7, UR7, UR5, URZ ;  /* 0x0000000507077299 */ /* 0x000fe2000800063f */
[C---:B------:R-:W-:Y:S01]  /*71c0*/  ISETP.NE.AND P2, PT, R11.reuse, RZ, PT ;  /* 0x000000ff0b00720c */ /* 0x040fe20003f45270 */
[----:B------:R-:W-:Y:S01]  /*71d0*/  IMAD.MOV.U32 R15, RZ, RZ, 0x1 ;  /* 0x00000001ff0f7424 */ /* 0x000fe200078e00ff */
[----:B------:R-:W-:Y:S01]  /*71e0*/  ISETP.NE.OR P0, PT, R11, RZ, !P0 ;  /* 0x000000ff0b00720c */ /* 0x000fe20004705670 */
[----:B------:R-:W-:Y:S01]  /*71f0*/  IMAD.MOV.U32 R12, RZ, RZ, 0x1 ;  /* 0x00000001ff0c7424 */ /* 0x000fe200078e00ff */
[----:B------:R-:W-:Y:S01]  /*7200*/  LOP3.LUT R14, R7, 0x2, RZ, 0xfc, !PT ;  /* 0x00000002070e7812 */ /* 0x000fe200078efcff */
[----:B------:R-:W-:Y:S01]  /*7210*/  IMAD.MOV.U32 R13, RZ, RZ, RZ ;  /* 0x000000ffff0d7224 */ /* 0x000fe200078e00ff */
[----:B------:R-:W-:Y:S01]  /*7220*/  ULDC UR4, c[0x0][0x700] ;  /* 0x0001c00000047ab9 */ /* 0x000fe20000000800 */
[----:B------:R-:W-:Y:S01]  /*7230*/  UMOV UR8, 0x1 ;  /* 0x0000000100087882 */ /* 0x000fe20000000000 */
[----:B------:R-:W-:-:S02]  /*7240*/  UIADD3 UR29, UR6, 0x1, URZ ;  /* 0x00000001061d7890 */ /* 0x000fc4000fffe03f */
[----:B------:R-:W-:Y:S02]  /*7250*/  UIADD3 UR4, UR4, -0x1, URZ ;  /* 0xffffffff04047890 */ /* 0x000fe4000fffe03f */
[----:B------:R-:W-:Y:S02]  /*7260*/  USHF.L.U32 UR5, UR8, UR5, URZ ;  /* 0x0000000508057299 */ /* 0x000fe4000800063f */
[----:B------:R-:W-:Y:S01]  /*7270*/  ULOP3.LUT UR7, URZ, UR7, URZ, 0x33, !UPT ;  /* 0x000000073f077292 */ /* 0x000fe2000f8e333f */
[----:B------:R-:W-:Y:S01]  /*7280*/  ULDC.64 UR32, c[0x0][0x198] ;  /* 0x0000660000207ab9 */ /* 0x000fe20000000a00 */
[C---:B0-----:R-:W-:Y:S02]  /*7290*/  IMAD.SHL.U32 R10, R16.reuse, 0x2000, RZ ;  /* 0x00002000100a7824 */ /* 0x041fe400078e00ff */
[----:B------:R-:W-:-:S03]  /*72a0*/  IMAD.SHL.U32 R16, R16, 0x40, RZ ;  /* 0x0000004010107824 */ /* 0x000fc600078e00ff */
[----:B------:R-:W-:Y:S02]  /*72b0*/  LOP3.LUT R10, R10, 0x2000, RZ, 0xc0, !PT ;  /* 0x000020000a0a7812 */ /* 0x000fe400078ec0ff */
[----:B------:R-:W-:-:S03]  /*72c0*/  LOP3.LUT R16, R16, 0x40, RZ, 0xc0, !PT ;  /* 0x0000004010107812 */ /* 0x000fc600078ec0ff */
[----:B------:R-:W-:-:S07]  /*72d0*/  VIADD R17, R10, 0xa180 ;  /* 0x0000a1800a117836 */ /* 0x000fce0000000000 */
.L_x_171:
[----:B------:R-:W-:-:S03]  /*72e0*/  UMOV UR8, 0xffffffff ;  /* 0xffffffff00087882 */ /* 0x000fc60000000000 */
[----:B------:R-:W-:Y:S05]  /*72f0*/  BRA.DIV UR8, `(.L_x_160) ;  /* 0x0000001208dc7947 */ /* 0x000fea000b800000 */
[----:B------:R-:W-:-:S13]  /*7300*/  ELECT P1, URZ, PT ;  /* 0x00000000003f782f */ /* 0x000fda0003820000 */
.L_x_190:
[----:B------:R-:W0:Y:S01]  /*7310*/  LDC R10, c[0x0][0x604] ;  /* 0x00018100ff0a7b82 */ /* 0x000e220000000800 */
[----:B------:R-:W-:Y:S01]  /*7320*/  BSSY B1, `(.L_x_161) ;  /* 0x0000047000017945 */ /* 0x000fe20003800000 */
[----:B0-----:R-:W-:-:S13]  /*7330*/  ISETP.LT.OR P1, PT, R10, 0x1, !P1 ;  /* 0x000000010a00780c */ /* 0x001fda0004f21670 */
[----:B------:R-:W-:Y:S05]  /*7340*/  @P1 BRA `(.L_x_162) ;  /* 0x0000000400101947 */ /* 0x000fea0003800000 */
[----:B------:R-:W-:Y:S01]  /*7350*/  IMAD R19, R5, 0x80, R16 ;  /* 0x0000008005137824 */ /* 0x000fe200078e0210 */
[----:B------:R-:W-:Y:S01]  /*7360*/  CS2R R22, SRZ ;  /* 0x0000000000167805 */ /* 0x000fe2000001ff00 */
[----:B------:R-:W-:Y:S02]  /*7370*/  IMAD.SHL.U32 R26, R6, 0x40, RZ ;  /* 0x00000040061a7824 */ /* 0x000fe400078e00ff */
[----:B------:R-:W-:Y:S02]  /*7380*/  IMAD.U32 R24, RZ, RZ, UR29 ;  /* 0x0000001dff187e24 */ /* 0x000fe4000f8e00ff */
[----:B------:R-:W-:Y:S02]  /*7390*/  IMAD.MOV.U32 R5, RZ, RZ, R12 ;  /* 0x000000ffff057224 */ /* 0x000fe400078e000c */
[----:B------:R-:W-:Y:S02]  /*73a0*/  IMAD.MOV.U32 R10, RZ, RZ, R13 ;  /* 0x000000ffff0a7224 */ /* 0x000fe400078e000d */
[----:B------:R-:W-:-:S07]  /*73b0*/  IMAD.MOV.U32 R25, RZ, RZ, RZ ;  /* 0x000000ffff197224 */ /* 0x000fce00078e00ff */
.L_x_166:
[----:B------:R-:W0:Y:S01]  /*73c0*/  S2R R18, SR_CgaCtaId ;  /* 0x0000000000127919 */ /* 0x000e220000008800 */
[----:B------:R-:W-:-:S04]  /*73d0*/  MOV R11, 0x400 ;  /* 0x00000400000b7802 */ /* 0x000fc80000000f00 */
[----:B0-----:R-:W-:Y:S02]  /*73e0*/  LEA R21, R18, R11, 0x18 ;  /* 0x0000000b12157211 */ /* 0x001fe400078ec0ff */
[----:B------:R-:W-:Y:S01]  /*73f0*/  SHF.L.U32 R11, R5, 0x1f, RZ ;  /* 0x0000001f050b7819 */ /* 0x000fe200000006ff */
[----:B------:R-:W0:Y:S02]  /*7400*/  @!P2 LDC R18, c[0x0][0x640] ;  /* 0x00019000ff12ab82 */ /* 0x000e240000000800 */
[----:B------:R-:W-:-:S04]  /*7410*/  IMAD R20, R10, 0x8, R21 ;  /* 0x000000080a147824 */ /* 0x000fc800078e0215 */
[----:B------:R-:W1:Y:S02]  /*7420*/  SYNCS.PHASECHK.TRANS64.TRYWAIT P1, [R20+URZ+0x50], R11 ;  /* 0x0000500b140075a7 */ /* 0x000e64000802017f */
[----:B-1----:R-:W-:Y:S05]  /*7430*/  @!P1 BRA `(.L_x_163) ;  /* 0x0000001000ac9947 */ /* 0x002fea0003800000 */
.L_x_191:
[----:B-1----:R-:W-:Y:S01]  /*7440*/  PRMT R11, R14, 0x9910, RZ ;  /* 0x000099100e0b7816 */ /* 0x002fe200000000ff */
[----:B0-----:R0:W-:Y:S03]  /*7450*/  @!P2 SYNCS.ARRIVE.TRANS64 RZ, [R20+URZ], R18 ;  /* 0x0000001214ffa9a7 */ /* 0x0011e6000800003f */
[----:B------:R-:W-:-:S13]  /*7460*/  ISETP.NE.AND P1, PT, R11, 0x2, PT ;  /* 0x000000020b00780c */ /* 0x000fda0003f25270 */
[----:B0-----:R-:W-:Y:S05]  /*7470*/  @P1 BRA `(.L_x_164) ;  /* 0x0000000000041947 */ /* 0x001fea0003800000 */
[----:B------:R-:W-:Y:S01]  /*7480*/  BPT.TRAP 0x1 ;  /* 0x000000040000795c */ /* 0x000fe20000300000 */
.L_x_164:
[----:B------:R-:W-:Y:S05]  /*7490*/  @P0 BRA `(.L_x_165) ;  /* 0x0000000000040947 */ /* 0x000fea0003800000 */
[----:B------:R-:W-:Y:S01]  /*74a0*/  BPT.TRAP 0x1 ;  /* 0x000000040000795c */ /* 0x000fe20000300000 */
.L_x_165:
[C-C-:B------:R-:W-:Y:S01]  /*74b0*/  IMAD R11, R10.reuse, 0x1000, R21.reuse ;  /* 0x000010000a0b7824 */ /* 0x140fe200078e0215 */
[----:B------:R-:W-:Y:S01]  /*74c0*/  R2UR UR21, R21 ;  /* 0x00000000151572ca */ /* 0x000fe200000e0000 */
[----:B------:R-:W-:Y:S01]  /*74d0*/  IMAD R21, R10, 0x400, R21 ;  /* 0x000004000a157824 */ /* 0x000fe200078e0215 */
[----:B------:R-:W-:Y:S01]  /*74e0*/  R2UR UR17, R20 ;  /* 0x00000000141172ca */ /* 0x000fe200000e0000 */
[----:B------:R-:W-:Y:S01]  /*74f0*/  VIADD R24, R24, 0xffffffff ;  /* 0xffffffff18187836 */ /* 0x000fe20000000000 */
[----:B------:R-:W-:Y:S01]  /*7500*/  R2UR UR16, R11 ;  /* 0x000000000b1072ca */ /* 0x000fe200000e0000 */
[----:B------:R-:W-:Y:S01]  /*7510*/  IMAD R11, R10, 0x4000, R17 ;  /* 0x000040000a0b7824 */ /* 0x000fe200078e0211 */
[----:B------:R-:W-:Y:S01]  /*7520*/  R2UR UR8, R21 ;  /* 0x00000000150872ca */ /* 0x000fe200000e0000 */
[----:B------:R-:W-:Y:S01]  /*7530*/  UIADD3 UR14, UP0, UR32, 0xf0, URZ ;  /* 0x000000f0200e7890 */ /* 0x000fe2000ff1e03f */
[----:B------:R-:W-:Y:S01]  /*7540*/  R2UR UR20, R4 ;  /* 0x00000000041472ca */ /* 0x000fe200000e0000 */
[----:B------:R-:W-:Y:S01]  /*7550*/  UIADD3 UR22, UP1, UR32, 0x1f0, URZ ;  /* 0x000001f020167890 */ /* 0x000fe2000ff3e03f */
[----:B------:R-:W-:Y:S01]  /*7560*/  R2UR UR24, R11 ;  /* 0x000000000b1872ca */ /* 0x000fe200000e0000 */
[----:B------:R-:W-:Y:S01]  /*7570*/  UIADD3 UR34, UP2, UR32, 0x2f0, URZ ;  /* 0x000002f020227890 */ /* 0x000fe2000ff5e03f */
[----:B------:R-:W-:Y:S01]  /*7580*/  R2UR UR18, R23 ;  /* 0x00000000171272ca */ /* 0x000fe200000e0000 */
[----:B------:R-:W-:Y:S01]  /*7590*/  UIADD3.X UR15, URZ, UR33, URZ, UP0, !UPT ;  /* 0x000000213f0f7290 */ /* 0x000fe200087fe43f */
[----:B------:R-:W-:Y:S01]  /*75a0*/  R2UR UR19, R26 ;  /* 0x000000001a1372ca */ /* 0x000fe200000e0000 */
[----:B------:R-:W-:Y:S01]  /*75b0*/  UIADD3.X UR23, URZ, UR33, URZ, UP1, !UPT ;  /* 0x000000213f177290 */ /* 0x000fe20008ffe43f */
[----:B------:R-:W-:Y:S01]  /*75c0*/  R2UR UR11, R6 ;  /* 0x00000000060b72ca */ /* 0x000fe200000e0000 */
[----:B------:R-:W-:Y:S01]  /*75d0*/  UIADD3 UR16, UR16, 0x180, URZ ;  /* 0x0000018010107890 */ /* 0x000fe2000fffe03f */
[----:B------:R-:W-:Y:S01]  /*75e0*/  R2UR UR12, R25 ;  /* 0x00000000190c72ca */ /* 0x000fe200000e0000 */
[----:B------:R-:W-:Y:S01]  /*75f0*/  UIADD3 UR8, UR8, 0x32180, URZ ;  /* 0x0003218008087890 */ /* 0x000fe2000fffe03f */
[----:B------:R-:W-:Y:S01]  /*7600*/  R2UR UR26, R22 ;  /* 0x00000000161a72ca */ /* 0x000fe200000e0000 */
[----:B------:R-:W-:Y:S01]  /*7610*/  VIADD R10, R10, 0x1 ;  /* 0x000000010a0a7836 */ /* 0x000fe20000000000 */
[----:B------:R-:W-:Y:S01]  /*7620*/  R2UR UR27, R19 ;  /* 0x00000000131b72ca */ /* 0x000fe200000e0000 */
[----:B------:R-:W-:Y:S01]  /*7630*/  UIADD3.X UR35, URZ, UR33, URZ, UP2, !UPT ;  /* 0x000000213f237290 */ /* 0x000fe200097fe43f */
[----:B------:R-:W-:Y:S01]  /*7640*/  ISETP.GT.AND P4, PT, R24, 0x1, PT ;  /* 0x000000011800780c */ /* 0x000fe20003f84270 */
[----:B------:R-:W-:Y:S01]  /*7650*/  UIADD3 UR24, UR21, UR24, URZ ;  /* 0x0000001815187290 */ /* 0x000fe2000fffe03f */
[C---:B------:R-:W-:Y:S01]  /*7660*/  ISETP.NE.AND P1, PT, R10.reuse, 0xa, PT ;  /* 0x0000000a0a00780c */ /* 0x040fe20003f25270 */
[----:B------:R-:W-:Y:S01]  /*7670*/  UMOV UR30, 0x0 ;  /* 0x00000000001e7882 */ /* 0x000fe20000000000 */
[----:B------:R-:W-:Y:S01]  /*7680*/  UMOV UR31, 0x10000000 ;  /* 0x10000000001f7882 */ /* 0x000fe20000000000 */
[----:B------:R-:W-:Y:S01]  /*7690*/  UMOV UR10, URZ ;  /* 0x0000003f000a7c82 */ /* 0x000fe20008000000 */
[----:B------:R-:W-:Y:S01]  /*76a0*/  UMOV UR9, UR17 ;  /* 0x0000001100097c82 */ /* 0x000fe20008000000 */
[----:B------:R-:W-:Y:S01]  /*76b0*/  UMOV UR13, UR20 ;  /* 0x00000014000d7c82 */ /* 0x000fe20008000000 */
[----:B------:R0:W-:Y:S01]  /*76c0*/  UTMALDG.3D [UR16], [UR14], desc[UR30] ;  /* 0x00001e100e0075b4 */ /* 0x0001e20008011000 */
[----:B------:R-:W-:Y:S01]  /*76d0*/  UMOV UR21, 0x30000 ;  /* 0x0003000000157882 */ /* 0x000fe20000000000 */
[----:B------:R-:W-:Y:S01]  /*76e0*/  UMOV UR25, UR17 ;  /* 0x0000001100197c82 */ /* 0x000fe20008000000 */
[----:B------:R-:W-:Y:S01]  /*76f0*/  UMOV UR28, UR20 ;  /* 0x00000014001c7c82 */ /* 0x000fe20008000000 */
[----:B------:R-:W-:Y:S01]  /*7700*/  SEL R18, RZ, 0x1, P1 ;  /* 0x00000001ff127807 */ /* 0x000fe20000800000 */
[----:B------:R-:W-:Y:S01]  /*7710*/  VIADD R25, R25, 0x1 ;  /* 0x0000000119197836 */ /* 0x000fe20000000000 */
[----:B------:R-:W-:Y:S01]  /*7720*/  SEL R10, R10, RZ, P1 ;  /* 0x000000ff0a0a7207 */ /* 0x000fe20000800000 */
[----:B------:R-:W-:Y:S01]  /*7730*/  VIADD R23, R23, 0x40 ;  /* 0x0000004017177836 */ /* 0x000fe20000000000 */
[----:B------:R0:W-:Y:S01]  /*7740*/  UTMALDG.4D [UR8], [UR22], desc[UR30] ;  /* 0x00001e08160075b4 */ /* 0x0001e20008019000 */
[----:B------:R-:W-:Y:S01]  /*7750*/  LOP3.LUT R5, R5, R18, RZ, 0x3c, !PT ;  /* 0x0000001205057212 */ /* 0x000fe200078e3cff */
[----:B------:R-:W-:Y:S01]  /*7760*/  VIADD R22, R22, 0x80 ;  /* 0x0000008016167836 */ /* 0x000fe20000000000 */
[----:B------:R0:W-:Y:S02]  /*7770*/  UTMALDG.3D.MULTICAST [UR24], [UR34], UR21, desc[UR30] ;  /* 0x00001e18220073b4 */ /* 0x0001e40008011815 */
[----:B0-----:R-:W-:Y:S05]  /*7780*/  @P4 BRA `(.L_x_166) ;  /* 0xfffffffc000c4947 */ /* 0x001fea000383ffff */
.L_x_162:
[----:B------:R-:W-:Y:S05]  /*7790*/  BSYNC B1 ;  /* 0x0000000000017941 */ /* 0x000fea0003800000 */
.L_x_161:
[----:B------:R-:W-:Y:S01]  /*77a0*/  LOP3.LUT P5, RZ, R15, 0xff, RZ, 0xc0, !PT ;  /* 0x000000ff0fff7812 */ /* 0x000fe200078ac0ff */
[----:B------:R-:W-:Y:S01]  /*77b0*/  VIADD R6, R13, UR6 ;  /* 0x000000060d067c36 */ /* 0x000fe20008000000 */
[----:B------:R-:W-:Y:S01]  /*77c0*/  ULDC.64 UR8, c[0x0][0x750] ;  /* 0x0001d40000087ab9 */ /* 0x000fe20000000a00 */
[----:B------:R-:W-:Y:S01]  /*77d0*/  IMAD.U32 R11, RZ, RZ, UR6 ;  /* 0x00000006ff0b7e24 */ /* 0x000fe2000f8e00ff */
[----:B------:R-:W-:Y:S01]  /*77e0*/  UISETP.GE.U32.AND UP0, UPT, UR6, 0xa, UPT ;  /* 0x0000000a0600788c */ /* 0x000fe2000bf06070 */
[----:B------:R-:W-:Y:S01]  /*77f0*/  BSSY B1, `(.L_x_167) ;  /* 0x000006c000017945 */ /* 0x000fe20003800000 */
[----:B------:R-:W-:Y:S02]  /*7800*/  ISETP.GT.U32.AND P1, PT, R6, 0x9, PT ;  /* 0x000000090600780c */ /* 0x000fe40003f24070 */
[----:B------:R-:W-:Y:S02]  /*7810*/  PRMT R15, RZ, 0x7610, R15 ;  /* 0x00007610ff0f7816 */ /* 0x000fe4000000000f */
[----:B------:R-:W-:-:S02]  /*7820*/  ISETP.LT.U32.AND P1, PT, R11, 0xa, P1 ;  /* 0x0000000a0b00780c */ /* 0x000fc40000f21070 */
[----:B------:R-:W-:Y:S01]  /*7830*/  PLOP3.LUT P4, PT, PT, PT, UP0, 0x80, 0x0 ;  /* 0x000000000000781c */ /* 0x000fe20003f8f008 */
[----:B------:R-:W0:Y:S01]  /*7840*/  @P5 S2R R5, SR_CgaCtaId ;  /* 0x0000000000055919 */ /* 0x000e220000008800 */
[----:B------:R-:W-:-:S04]  /*7850*/  @P5 MOV R4, 0x400 ;  /* 0x0000040000045802 */ /* 0x000fc80000000f00 */
[----:B0-----:R-:W-:Y:S01]  /*7860*/  @P5 LEA R10, R5, R4, 0x18 ;  /* 0x00000004050a5211 */ /* 0x001fe200078ec0ff */
[----:B------:R-:W-:-:S03]  /*7870*/  IMAD.WIDE.U32 R4, R6, -0x33333333, RZ ;  /* 0xcccccccd06047825 */ /* 0x000fc600078e00ff */
[----:B------:R0:W-:Y:S01]  /*7880*/  @P5 SYNCS.ARRIVE.TRANS64.A1T0 RZ, [R10+URZ+0xd8], RZ ;  /* 0x0000d8ff0aff59a7 */ /* 0x0001e2000810003f */
[----:B------:R-:W-:Y:S01]  /*7890*/  IADD3 R2, P5, R2, R8, RZ ;  /* 0x0000000802027210 */ /* 0x000fe20007fbe0ff */
[----:B------:R-:W-:Y:S01]  /*78a0*/  IMAD.MOV.U32 R4, RZ, RZ, -0x1 ;  /* 0xffffffffff047424 */ /* 0x000fe200078e00ff */
[----:B------:R-:W-:Y:S02]  /*78b0*/  SHF.R.U32.HI R11, RZ, 0x3, R5 ;  /* 0x00000003ff0b7819 */ /* 0x000fe40000011605 */
[----:B------:R-:W-:Y:S01]  /*78c0*/  SEL R5, RZ, 0x1, !P1 ;  /* 0x00000001ff057807 */ /* 0x000fe20004800000 */
[----:B------:R-:W-:Y:S01]  /*78d0*/  IMAD.X R3, R3, 0x1, R0, P5 ;  /* 0x0000000103037824 */ /* 0x000fe200028e0600 */
[----:B------:R-:W-:Y:S01]  /*78e0*/  ISETP.GE.U32.AND P1, PT, R2, UR8, PT ;  /* 0x0000000802007c0c */ /* 0x000fe2000bf26070 */
[----:B------:R-:W-:Y:S01]  /*78f0*/  IMAD R13, R11, -0xa, R6 ;  /* 0xfffffff60b0d7824 */ /* 0x000fe200078e0206 */
[----:B------:R-:W-:Y:S01]  /*7900*/  LOP3.LUT R12, R12, R5, RZ, 0x3c, !PT ;  /* 0x000000050c0c7212 */ /* 0x000fe200078e3cff */
[----:B------:R-:W-:Y:S01]  /*7910*/  IMAD.MOV.U32 R6, RZ, RZ, -0x1 ;  /* 0xffffffffff067424 */ /* 0x000fe200078e00ff */
[----:B------:R-:W-:Y:S01]  /*7920*/  ISETP.GE.U32.AND.EX P1, PT, R3, UR9, PT, P1 ;  /* 0x0000000903007c0c */ /* 0x000fe2000bf26110 */
[----:B------:R-:W-:Y:S01]  /*7930*/  IMAD.MOV.U32 R5, RZ, RZ, -0x1 ;  /* 0xffffffffff057424 */ /* 0x000fe200078e00ff */
[----:B------:R-:W-:-:S02]  /*7940*/  @P4 LOP3.LUT R12, R12, 0x1, R11, 0x78, !PT ;  /* 0x000000010c0c4812 */ /* 0x000fc400078e780b */
[----:B0-----:R-:W-:-:S09]  /*7950*/  PRMT R10, RZ, 0x7610, R10 ;  /* 0x00007610ff0a7816 */ /* 0x001fd2000000000a */
[----:B------:R-:W-:Y:S05]  /*7960*/  @P1 BRA `(.L_x_168) ;  /* 0x0000000400501947 */ /* 0x000fea0003800000 */
[----:B------:R-:W0:Y:S01]  /*7970*/  S2R R6, SR_CTAID.X ;  /* 0x0000000000067919 */ /* 0x000e220000002500 */
[----:B------:R-:W-:Y:S01]  /*7980*/  ULDC.64 UR8, c[0x0][0x728] ;  /* 0x0001ca0000087ab9 */ /* 0x000fe20000000a00 */
[----:B------:R-:W-:Y:S01]  /*7990*/  ULDC UR11, c[0x0][0x730] ;  /* 0x0001cc00000b7ab9 */ /* 0x000fe20000000800 */
[----:B------:R-:W-:Y:S01]  /*79a0*/  ISETP.NE.U32.AND P1, PT, RZ, UR8, PT ;  /* 0x00000008ff007c0c */ /* 0x000fe2000bf25070 */
[----:B------:R-:W1:Y:S01]  /*79b0*/  S2R R19, SR_CTAID.Y ;  /* 0x0000000000137919 */ /* 0x000e620000002600 */
[----:B------:R-:W-:Y:S01]  /*79c0*/  ULDC UR12, c[0x0][0x150] ;  /* 0x00005400000c7ab9 */ /* 0x000fe20000000800 */
[----:B------:R-:W-:Y:S01]  /*79d0*/  IMAD.MOV.U32 R4, RZ, RZ, R2 ;  /* 0x000000ffff047224 */ /* 0x000fe200078e0002 */
[----:B------:R-:W-:Y:S01]  /*79e0*/  ISETP.NE.AND.EX P1, PT, RZ, UR9, PT, P1 ;  /* 0x00000009ff007c0c */ /* 0x000fe2000bf25310 */
[----:B------:R-:W-:Y:S01]  /*79f0*/  IMAD.MOV.U32 R5, RZ, RZ, R3 ;  /* 0x000000ffff057224 */ /* 0x000fe200078e0003 */
[----:B0-----:R-:W-:-:S11]  /*7a00*/  I2FP.F32.U32 R20, R6 ;  /* 0x0000000600147245 */ /* 0x001fd60000201000 */
[----:B------:R-:W-:Y:S05]  /*7a10*/  @!P1 BRA `(.L_x_169) ;  /* 0x0000000000289947 */ /* 0x000fea0003800000 */
[----:B------:R-:W-:Y:S02]  /*7a20*/  ULDC UR10, c[0x0][0x734] ;  /* 0x0001cd00000a7ab9 */ /* 0x000fe40000000800 */
[----:B------:R-:W-:-:S05]  /*7a30*/  IADD3 R5, P1, R2, UR10, RZ ;  /* 0x0000000a02057c10 */ /* 0x000fca000ff3e0ff */
[----:B------:R-:W-:-:S04]  /*7a40*/  IMAD.X R21, RZ, RZ, R3, P1 ;  /* 0x000000ffff157224 */ /* 0x000fc800008e0603 */
[----:B------:R-:W-:-:S04]  /*7a50*/  IMAD.WIDE.U32 R10, R21, UR8, RZ ;  /* 0x00000008150a7c25 */ /* 0x000fc8000f8e00ff */
[----:B------:R-:W-:-:S04]  /*7a60*/  IMAD.WIDE.U32 R10, P1, R5, UR9, R10 ;  /* 0x00000009050a7c25 */ /* 0x000fc8000f82000a */
[----:B------:R-:W-:-:S04]  /*7a70*/  IMAD.WIDE.U32 R4, R5, UR8, RZ ;  /* 0x0000000805047c25 */ /* 0x000fc8000f8e00ff */
[----:B------:R-:W-:Y:S01]  /*7a80*/  IMAD.MOV.U32 R4, RZ, RZ, R11 ;  /* 0x000000ffff047224 */ /* 0x000fe200078e000b */
[----:B------:R-:W-:Y:S01]  /*7a90*/  IADD3 RZ, P4, R5, R10, RZ ;  /* 0x0000000a05ff7210 */ /* 0x000fe20007f9e0ff */
[----:B------:R-:W-:-:S04]  /*7aa0*/  IMAD.X R5, RZ, RZ, RZ, P1 ;  /* 0x000000ffff057224 */ /* 0x000fc800008e06ff */
[----:B------:R-:W-:-:S08]  /*7ab0*/  IMAD.WIDE.U32.X R4, R21, UR9, R4, P4 ;  /* 0x0000000915047c25 */ /* 0x000fd0000a0e0404 */
.L_x_169:
[--C-:B------:R-:W-:Y:S01]  /*7ac0*/  SHF.R.U64 R18, R4, UR11, R5.reuse ;  /* 0x0000000b04127c19 */ /* 0x100fe20008001205 */
[----:B------:R-:W-:Y:S01]  /*7ad0*/  FMUL R20, R20, UR12 ;  /* 0x0000000c14147c20 */ /* 0x000fe20008400000 */
[----:B------:R-:W0:Y:S01]  /*7ae0*/  LDC R21, c[0x0][0x144] ;  /* 0x00005100ff157b82 */ /* 0x000e220000000800 */
[----:B-1----:R-:W-:Y:S01]  /*7af0*/  I2FP.F32.U32 R10, R19 ;  /* 0x00000013000a7245 */ /* 0x002fe20000201000 */
[----:B------:R-:W-:Y:S01]  /*7b00*/  ULDC UR10, c[0x0][0x154] ;  /* 0x00005500000a7ab9 */ /* 0x000fe20000000800 */
[----:B------:R-:W-:Y:S01]  /*7b10*/  SHF.R.U32.HI R4, RZ, UR11, R5 ;  /* 0x0000000bff047c19 */ /* 0x000fe20008011605 */
[----:B------:R-:W-:Y:S01]  /*7b20*/  ULDC.64 UR8, c[0x0][0x720] ;  /* 0x0001c80000087ab9 */ /* 0x000fe20000000a00 */
[----:B------:R-:W-:Y:S01]  /*7b30*/  IADD3 R5, P1, RZ, -R18, RZ ;  /* 0x80000012ff057210 */ /* 0x000fe20007f3e0ff */
[----:B------:R-:W1:Y:S01]  /*7b40*/  F2I.U32.TRUNC.NTZ R20, R20 ;  /* 0x0000001400147305 */ /* 0x000e62000020f000 */
[----:B------:R-:W-:Y:S01]  /*7b50*/  FMUL R10, R10, UR10 ;  /* 0x0000000a0a0a7c20 */ /* 0x000fe20008400000 */
[----:B------:R-:W2:Y:S01]  /*7b60*/  LDC R22, c[0x0][0x148] ;  /* 0x00005200ff167b82 */ /* 0x000ea20000000800 */
[----:B------:R-:W-:Y:S01]  /*7b70*/  ULDC.64 UR10, c[0x0][0x740] ;  /* 0x0001d000000a7ab9 */ /* 0x000fe20000000a00 */
[----:B------:R-:W-:Y:S01]  /*7b80*/  IMAD.X R4, RZ, RZ, ~R4, P1 ;  /* 0x000000ffff047224 */ /* 0x000fe200008e0e04 */
[----:B------:R-:W-:-:S03]  /*7b90*/  ISETP.NE.U32.AND P1, PT, RZ, UR10, PT ;  /* 0x0000000aff007c0c */ /* 0x000fc6000bf25070 */
[----:B------:R-:W-:Y:S01]  /*7ba0*/  IMAD R4, R4, UR8, RZ ;  /* 0x0000000804047c24 */ /* 0x000fe2000f8e02ff */
[----:B------:R-:W3:Y:S01]  /*7bb0*/  F2I.U32.TRUNC.NTZ R10, R10 ;  /* 0x0000000a000a7305 */ /* 0x000ee2000020f000 */
[----:B------:R-:W-:Y:S02]  /*7bc0*/  ISETP.NE.AND.EX P1, PT, RZ, UR11, PT, P1 ;  /* 0x0000000bff007c0c */ /* 0x000fe4000bf25310 */
[C---:B------:R-:W-:Y:S02]  /*7bd0*/  IMAD R11, R5.reuse, UR9, R4 ;  /* 0x00000009050b7c24 */ /* 0x040fe4000f8e0204 */
[----:B------:R-:W-:Y:S01]  /*7be0*/  IMAD.WIDE.U32 R4, R5, UR8, R2 ;  /* 0x0000000805047c25 */ /* 0x000fe2000f8e0002 */
[----:B------:R-:W-:-:S03]  /*7bf0*/  ULDC UR8, c[0x0][0x718] ;  /* 0x0001c60000087ab9 */ /* 0x000fc60000000800 */
[----:B-1----:R-:W-:Y:S02]  /*7c00*/  IMAD.MOV R20, RZ, RZ, -R20 ;  /* 0x000000ffff147224 */ /* 0x002fe400078e0a14 */
[----:B------:R-:W-:Y:S02]  /*7c10*/  IMAD.IADD R5, R5, 0x1, R11 ;  /* 0x0000000105057824 */ /* 0x000fe400078e020b */
[----:B0-----:R-:W-:-:S03]  /*7c20*/  IMAD R6, R21, R20, R6 ;  /* 0x0000001415067224 */ /* 0x001fc600078e0206 */
[--C-:B------:R-:W-:Y:S01]  /*7c30*/  SHF.R.U64 R20, R4, UR8, R5.reuse ;  /* 0x0000000804147c19 */ /* 0x100fe20008001205 */
[----:B---3--:R-:W-:Y:S01]  /*7c40*/  IMAD.MOV R4, RZ, RZ, -R10 ;  /* 0x000000ffff047224 */ /* 0x008fe200078e0a0a */
[----:B------:R-:W-:Y:S01]  /*7c50*/  SHF.R.U32.HI R5, RZ, UR8, R5 ;  /* 0x00000008ff057c19 */ /* 0x000fe20008011605 */
[----:B------:R-:W-:Y:S02]  /*7c60*/  ULDC UR8, c[0x0][0x708] ;  /* 0x0001c20000087ab9 */ /* 0x000fe40000000800 */
[----:B--2---:R-:W-:Y:S01]  /*7c70*/  @P3 IMAD R6, R22, R4, R19 ;  /* 0x0000000416063224 */ /* 0x004fe200078e0213 */
[--C-:B------:R-:W-:Y:S02]  /*7c80*/  SHF.R.U64 R22, R20, UR8, R5.reuse ;  /* 0x0000000814167c19 */ /* 0x100fe40008001205 */
[----:B------:R-:W-:Y:S01]  /*7c90*/  SHF.R.U32.HI R5, RZ, UR8, R5 ;  /* 0x00000008ff057c19 */ /* 0x000fe20008011605 */
[----:B------:R-:W-:-:S03]  /*7ca0*/  ULDC UR8, c[0x0][0x758] ;  /* 0x0001d60000087ab9 */ /* 0x000fc60000000800 */
[--C-:B------:R-:W-:Y:S02]  /*7cb0*/  SHF.R.U64 R19, R22, UR8, R5.reuse ;  /* 0x0000000816137c19 */ /* 0x100fe40008001205 */
[----:B------:R-:W-:-:S03]  /*7cc0*/  SHF.R.U32.HI R21, RZ, UR8, R5 ;  /* 0x00000008ff157c19 */ /* 0x000fc60008011605 */
[----:B------:R-:W-:Y:S02]  /*7cd0*/  IMAD.MOV.U32 R10, RZ, RZ, R19 ;  /* 0x000000ffff0a7224 */ /* 0x000fe400078e0013 */
[----:B------:R-:W-:Y:S01]  /*7ce0*/  IMAD.MOV.U32 R5, RZ, RZ, R21 ;  /* 0x000000ffff057224 */ /* 0x000fe200078e0015 */
[----:B------:R-:W-:Y:S06]  /*7cf0*/  @!P1 BRA `(.L_x_170) ;  /* 0x00000000002c9947 */ /* 0x000fec0003800000 */
        /* <DEDUP_REMOVED lines=9> */
[----:B------:R-:W-:-:S04]  /*7d90*/  IMAD.WIDE.U32.X R4, R21, UR11, R4, P4 ;  /* 0x0000000b15047c25 */ /* 0x000fc8000a0e0404 */
[----:B------:R-:W-:-:S07]  /*7da0*/  IMAD.MOV.U32 R10, RZ, RZ, R4 ;  /* 0x000000ffff0a7224 */ /* 0x000fce00078e0004 */
.L_x_170:
[----:B------:R-:W-:Y:S01]  /*7db0*/  ULDC UR8, c[0x0][0x748] ;  /* 0x0001d20000087ab9 */ /* 0x000fe20000000800 */
[----:B------:R-:W-:Y:S01]  /*7dc0*/  LOP3.LUT R4, R22, UR7, RZ, 0xc0, !PT ;  /* 0x0000000716047c12 */ /* 0x000fe2000f8ec0ff */
[----:B------:R-:W-:Y:S01]  /*7dd0*/  ULDC UR9, c[0x0][0x710] ;  /* 0x0001c40000097ab9 */ /* 0x000fe20000000800 */
[----:B------:R-:W-:Y:S01]  /*7de0*/  SHF.R.U64 R5, R10, UR8, R5 ;  /* 0x000000080a057c19 */ /* 0x000fe20008001205 */
[----:B------:R-:W-:Y:S01]  /*7df0*/  ULDC UR8, c[0x0][0x738] ;  /* 0x0001ce0000087ab9 */ /* 0x000fe20000000800 */
[----:B------:R-:W-:-:S03]  /*7e00*/  LOP3.LUT R20, R20, UR4, RZ, 0xc0, !PT ;  /* 0x0000000414147c12 */ /* 0x000fc6000f8ec0ff */
[----:B------:R-:W-:Y:S02]  /*7e10*/  IMAD.MOV R10, RZ, RZ, -R5 ;  /* 0x000000ffff0a7224 */ /* 0x000fe400078e0a05 */
[----:B------:R-:W-:Y:S02]  /*7e20*/  IMAD R5, R5, UR5, R4 ;  /* 0x0000000505057c24 */ /* 0x000fe4000f8e0204 */
[----:B------:R-:W-:Y:S01]  /*7e30*/  IMAD R19, R10, UR8, R19 ;  /* 0x000000080a137c24 */ /* 0x000fe2000f8e0213 */
[----:B------:R-:W-:Y:S01]  /*7e40*/  ULDC UR8, c[0x0][0x700] ;  /* 0x0001c00000087ab9 */ /* 0x000fe20000000800 */
[----:B------:R-:W-:Y:S02]  /*7e50*/  IMAD R6, R5, UR9, R6 ;  /* 0x0000000905067c24 */ /* 0x000fe4000f8e0206 */
[----:B------:R-:W-:Y:S02]  /*7e60*/  IMAD R19, R19, UR8, R20 ;  /* 0x0000000813137c24 */ /* 0x000fe4000f8e0214 */
[----:B------:R-:W-:-:S02]  /*7e70*/  IMAD.MOV.U32 R10, RZ, RZ, 0x1 ;  /* 0x00000001ff0a7424 */ /* 0x000fc400078e00ff */
[----:B------:R-:W-:Y:S01]  /*7e80*/  IMAD.MOV.U32 R4, RZ, RZ, R18 ;  /* 0x000000ffff047224 */ /* 0x000fe200078e0012 */
[----:B------:R-:W-:Y:S02]  /*7e90*/  SEL R5, R19, R6, !P3 ;  /* 0x0000000613057207 */ /* 0x000fe40005800000 */
[----:B------:R-:W-:-:S07]  /*7ea0*/  SEL R6, R6, R19, !P3 ;  /* 0x0000001306067207 */ /* 0x000fce0005800000 */
.L_x_168:
[----:B------:R-:W-:Y:S05]  /*7eb0*/  BSYNC B1 ;  /* 0x0000000000017941 */ /* 0x000fea0003800000 */
.L_x_167:
[----:B------:R-:W-:-:S13]  /*7ec0*/  LOP3.LUT P1, RZ, R10, 0xff, RZ, 0xc0, !PT ;  /* 0x000000ff0aff7812 */ /* 0x000fda000782c0ff */
[----:B------:R-:W-:Y:S05]  /*7ed0*/  @P1 BRA `(.L_x_171) ;  /* 0xfffffff400001947 */ /* 0x000fea000383ffff */
[----:B------:R-:W-:Y:S05]  /*7ee0*/  BSYNC B0 ;  /* 0x0000000000007941 */ /* 0x000fea0003800000 */
.L_x_159:
[----:B------:R-:W-:-:S03]  /*7ef0*/  UMOV UR8, 0xffffffff ;  /* 0xffffffff00087882 */ /* 0x000fc60000000000 */
[----:B------:R-:W-:Y:S05]  /*7f00*/  BRA.DIV UR8, `(.L_x_172) ;  /* 0x0000000a080c7947 */ /* 0x000fea000b800000 */
[----:B------:R-:W-:-:S13]  /*7f10*/  ELECT P0, URZ, PT ;  /* 0x00000000003f782f */ /* 0x000fda0003800000 */
.L_x_194:
[----:B------:R-:W-:Y:S04]  /*7f20*/  BSSY B0, `(.L_x_173) ;  /* 0x0000061000007945 */ /* 0x000fe80003800000 */
[----:B------:R-:W-:Y:S05]  /*7f30*/  @!P0 BRA `(.L_x_174) ;  /* 0x00000004007c8947 */ /* 0x000fea0003800000 */
[----:B------:R-:W-:-:S04]  /*7f40*/  LOP3.LUT R7, R7, 0x2, RZ, 0xfc, !PT ;  /* 0x0000000207077812 */ /* 0x000fc800078efcff */
[----:B------:R-:W-:-:S13]  /*7f50*/  ISETP.NE.AND P0, PT, R7, 0x3, PT ;  /* 0x000000030700780c */ /* 0x000fda0003f05270 */
[----:B------:R-:W-:Y:S05]  /*7f60*/  @!P0 BRA `(.L_x_175) ;  /* 0x0000000000048947 */ /* 0x000fea0003800000 */
[----:B------:R-:W-:Y:S01]  /*7f70*/  BPT.TRAP 0x1 ;  /* 0x000000040000795c */ /* 0x000fe20000300000 */
.L_x_175:
[----:B------:R-:W0:Y:S01]  /*7f80*/  S2R R3, SR_CgaCtaId ;  /* 0x0000000000037919 */ /* 0x000e220000008800 */
[----:B------:R-:W-:Y:S02]  /*7f90*/  MOV R0, 0x400 ;  /* 0x0000040000007802 */ /* 0x000fe40000000f00 */
[----:B------:R-:W-:Y:S02]  /*7fa0*/  SHF.L.U32 R2, R12, 0x1f, RZ ;  /* 0x0000001f0c027819 */ /* 0x000fe400000006ff */
[----:B0-----:R-:W-:-:S05]  /*7fb0*/  LEA R0, R3, R0, 0x18 ;  /* 0x0000000003007211 */ /* 0x001fca00078ec0ff */
[----:B------:R-:W-:-:S04]  /*7fc0*/  VIADD R0, R0, 0x50 ;  /* 0x0000005000007836 */ /* 0x000fc80000000000 */
[C---:B------:R-:W-:Y:S02]  /*7fd0*/  IMAD R5, R13.reuse, 0x8, R0 ;  /* 0x000000080d057824 */ /* 0x040fe400078e0200 */
[----:B------:R-:W-:Y:S02]  /*7fe0*/  VIADD R13, R13, 0x1 ;  /* 0x000000010d0d7836 */ /* 0x000fe40000000000 */
[----:B------:R-:W0:Y:S03]  /*7ff0*/  SYNCS.PHASECHK.TRANS64.TRYWAIT P0, [R5+URZ], R2 ;  /* 0x00000002050075a7 */ /* 0x000e26000800017f */
[----:B------:R-:W-:-:S04]  /*8000*/  ISETP.NE.AND P1, PT, R13, 0xa, PT ;  /* 0x0000000a0d00780c */ /* 0x000fc80003f25270 */
[----:B------:R-:W-:Y:S02]  /*8010*/  SEL R3, RZ, 0x1, P1 ;  /* 0x00000001ff037807 */ /* 0x000fe40000800000 */
[----:B------:R-:W-:Y:S02]  /*8020*/  SEL R13, R13, RZ, P1 ;  /* 0x000000ff0d0d7207 */ /* 0x000fe40000800000 */
[----:B------:R-:W-:-:S03]  /*8030*/  LOP3.LUT R12, R12, R3, RZ, 0x3c, !PT ;  /* 0x000000030c0c7212 */ /* 0x000fc600078e3cff */
[----:B------:R-:W-:Y:S01]  /*8040*/  IMAD R7, R13, 0x8, R0 ;  /* 0x000000080d077824 */ /* 0x000fe200078e0200 */
[----:B------:R-:W-:Y:S01]  /*8050*/  SHF.L.U32 R4, R12, 0x1f, RZ ;  /* 0x0000001f0c047819 */ /* 0x000fe200000006ff */
[----:B0-----:R-:W-:Y:S06]  /*8060*/  @!P0 BRA `(.L_x_176) ;  /* 0x0000000400d88947 */ /* 0x001fec0003800000 */
.L_x_195:
[----:B------:R-:W1:Y:S01]  /*8070*/  SYNCS.PHASECHK.TRANS64.TRYWAIT P0, [R7+URZ], R4 ;  /* 0x00000004070075a7 */ /* 0x000e62000800017f */
[----:B0-----:R-:W-:-:S05]  /*8080*/  VIADD R2, R13, 0x1 ;  /* 0x000000010d027836 */ /* 0x001fca0000000000 */
[----:B------:R-:W-:-:S04]  /*8090*/  ISETP.NE.AND P1, PT, R2, 0xa, PT ;  /* 0x0000000a0200780c */ /* 0x000fc80003f25270 */
[----:B------:R-:W-:Y:S02]  /*80a0*/  SEL R3, RZ, 0x1, P1 ;  /* 0x00000001ff037807 */ /* 0x000fe40000800000 */
[----:B------:R-:W-:Y:S02]  /*80b0*/  SEL R9, R2, RZ, P1 ;  /* 0x000000ff02097207 */ /* 0x000fe40000800000 */
[----:B------:R-:W-:-:S03]  /*80c0*/  LOP3.LUT R12, R12, R3, RZ, 0x3c, !PT ;  /* 0x000000030c0c7212 */ /* 0x000fc600078e3cff */
[----:B------:R-:W-:Y:S01]  /*80d0*/  IMAD R6, R9, 0x8, R0 ;  /* 0x0000000809067824 */ /* 0x000fe200078e0200 */
[----:B------:R-:W-:Y:S01]  /*80e0*/  SHF.L.U32 R5, R12, 0x1f, RZ ;  /* 0x0000001f0c057819 */ /* 0x000fe200000006ff */
[----:B-1----:R-:W-:Y:S06]  /*80f0*/  @!P0 BRA `(.L_x_177) ;  /* 0x0000000400c88947 */ /* 0x002fec0003800000 */
.L_x_196:
[----:B------:R-:W1:Y:S01]  /*8100*/  SYNCS.PHASECHK.TRANS64.TRYWAIT P0, [R6+URZ], R5 ;  /* 0x00000005060075a7 */ /* 0x000e62000800017f */
[----:B------:R-:W-:-:S05]  /*8110*/  VIADD R2, R9, 0x1 ;  /* 0x0000000109027836 */ /* 0x000fca0000000000 */
[----:B------:R-:W-:-:S04]  /*8120*/  ISETP.NE.AND P1, PT, R2, 0xa, PT ;  /* 0x0000000a0200780c */ /* 0x000fc80003f25270 */
[----:B------:R-:W-:Y:S02]  /*8130*/  SEL R3, RZ, 0x1, P1 ;  /* 0x00000001ff037807 */ /* 0x000fe40000800000 */
[----:B0-----:R-:W-:Y:S02]  /*8140*/  SEL R7, R2, RZ, P1 ;  /* 0x000000ff02077207 */ /* 0x001fe40000800000 */
[----:B------:R-:W-:-:S03]  /*8150*/  LOP3.LUT R12, R12, R3, RZ, 0x3c, !PT ;  /* 0x000000030c0c7212 */ /* 0x000fc600078e3cff */
[----:B------:R-:W-:Y:S01]  /*8160*/  IMAD R9, R7, 0x8, R0 ;  /* 0x0000000807097824 */ /* 0x000fe200078e0200 */
[----:B------:R-:W-:Y:S01]  /*8170*/  SHF.L.U32 R4, R12, 0x1f, RZ ;  /* 0x0000001f0c047819 */ /* 0x000fe200000006ff */
[----:B-1----:R-:W-:Y:S06]  /*8180*/  @!P0 BRA `(.L_x_178) ;  /* 0x0000000400b88947 */ /* 0x002fec0003800000 */
.L_x_197:
[----:B------:R-:W1:Y:S01]  /*8190*/  SYNCS.PHASECHK.TRANS64.TRYWAIT P0, [R9+URZ], R4 ;  /* 0x00000004090075a7 */ /* 0x000e62000800017f */
[----:B------:R-:W-:-:S05]  /*81a0*/  VIADD R2, R7, 0x1 ;  /* 0x0000000107027836 */ /* 0x000fca0000000000 */
[----:B------:R-:W-:-:S04]  /*81b0*/  ISETP.NE.AND P1, PT, R2, 0xa, PT ;  /* 0x0000000a0200780c */ /* 0x000fc80003f25270 */
[----:B------:R-:W-:Y:S02]  /*81c0*/  SEL R3, RZ, 0x1, P1 ;  /* 0x00000001ff037807 */ /* 0x000fe40000800000 */
[----:B------:R-:W-:Y:S02]  /*81d0*/  SEL R7, R2, RZ, P1 ;  /* 0x000000ff02077207 */ /* 0x000fe40000800000 */
[----:B------:R-:W-:-:S03]  /*81e0*/  LOP3.LUT R12, R12, R3, RZ, 0x3c, !PT ;  /* 0x000000030c0c7212 */ /* 0x000fc600078e3cff */
[----:B0-----:R-:W-:Y:S01]  /*81f0*/  IMAD R6, R7, 0x8, R0 ;  /* 0x0000000807067824 */ /* 0x001fe200078e0200 */
[----:B------:R-:W-:Y:S01]  /*8200*/  SHF.L.U32 R5, R12, 0x1f, RZ ;  /* 0x0000001f0c057819 */ /* 0x000fe200000006ff */
[----:B-1----:R-:W-:Y:S06]  /*8210*/  @!P0 BRA `(.L_x_179) ;  /* 0x0000000400a88947 */ /* 0x002fec0003800000 */
.L_x_198:
        /* <DEDUP_REMOVED lines=9> */
.L_x_199:
        /* <DEDUP_REMOVED lines=9> */
.L_x_200:
        /* <DEDUP_REMOVED lines=9> */
.L_x_201:
        /* <DEDUP_REMOVED lines=9> */
.L_x_202:
[----:B------:R-:W1:Y:S01]  /*8460*/  SYNCS.PHASECHK.TRANS64.TRYWAIT P0, [R6+URZ], R5 ;  /* 0x00000005060075a7 */ /* 0x000e62000800017f */
[----:B------:R-:W-:-:S05]  /*8470*/  VIADD R2, R7, 0x1 ;  /* 0x0000000107027836 */ /* 0x000fca0000000000 */
[----:B------:R-:W-:-:S04]  /*8480*/  ISETP.NE.AND P1, PT, R2, 0xa, PT ;  /* 0x0000000a0200780c */ /* 0x000fc80003f25270 */
[----:B0-----:R-:W-:Y:S02]  /*8490*/  SEL R4, RZ, 0x1, P1 ;  /* 0x00000001ff047807 */ /* 0x001fe40000800000 */
[----:B------:R-:W-:Y:S02]  /*84a0*/  SEL R3, R2, RZ, P1 ;  /* 0x000000ff02037207 */ /* 0x000fe40000800000 */
[----:B------:R-:W-:Y:S01]  /*84b0*/  LOP3.LUT R4, R11, R4, RZ, 0x3c, !PT ;  /* 0x000000040b047212 */ /* 0x000fe200078e3cff */
[----:B-1----:R-:W-:Y:S06]  /*84c0*/  @!P0 BRA `(.L_x_184) ;  /* 0x0000000400608947 */ /* 0x002fec0003800000 */
.L_x_203:
[----:B------:R-:W-:Y:S01]  /*84d0*/  IMAD R3, R3, 0x8, R0 ;  /* 0x0000000803037824 */ /* 0x000fe200078e0200 */
[----:B------:R-:W-:-:S07]  /*84e0*/  SHF.L.U32 R0, R4, 0x1f, RZ ;  /* 0x0000001f04007819 */ /* 0x000fce00000006ff */
.L_x_185:
[----:B-1----:R1:W2:Y:S02]  /*84f0*/  SYNCS.PHASECHK.TRANS64.TRYWAIT P0, [R3+URZ], R0 ;  /* 0x00000000030075a7 */ /* 0x0022a4000800017f */
[----:B--2---:R-:W-:Y:S05]  /*8500*/  @!P0 NANOSLEEP.SYNCS 0x989680 ;  /* 0x009896800000895d */ /* 0x004fea0003900000 */
[----:B------:R-:W2:Y:S02]  /*8510*/  @!P0 SYNCS.PHASECHK.TRANS64 P0, [R3+URZ], R0 ;  /* 0x00000000030085a7 */ /* 0x000ea4000800007f */
[----:B--2---:R-:W-:Y:S05]  /*8520*/  @!P0 BRA `(.L_x_185) ;  /* 0xfffffffc00f08947 */ /* 0x004fea000383ffff */
.L_x_174:
[----:B------:R-:W-:Y:S05]  /*8530*/  BSYNC B0 ;  /* 0x0000000000007941 */ /* 0x000fea0003800000 */
.L_x_173:
[----:B------:R-:W-:Y:S05]  /*8540*/  EXIT ;  /* 0x000000000000794d */ /* 0x000fea0003800000 */
.L_x_20:
[----:B0-----:R-:W-:-:S04]  /*8550*/  IMAD.U32 R22, RZ, RZ, UR12 ;  /* 0x0000000cff167e24 */ /* 0x001fc8000f8e00ff */
[----:B------:R0:W1:Y:S03]  /*8560*/  SYNCS.PHASECHK.TRANS64.TRYWAIT P0, [R22+URZ+-0x8], R21 ;  /* 0xfffff815160075a7 */ /* 0x000066000800017f */
[----:B-1----:R-:W-:Y:S05]  /*8570*/  @!P0 NANOSLEEP.SYNCS 0x989680 ;  /* 0x009896800000895d */ /* 0x002fea0003900000 */
[----:B------:R-:W1:Y:S02]  /*8580*/  @!P0 SYNCS.PHASECHK.TRANS64 P0, [R22+URZ+-0x8], R21 ;  /* 0xfffff815160085a7 */ /* 0x000e64000800007f */
[----:B-1----:R-:W-:Y:S05]  /*8590*/  @!P0 BRA `(.L_x_20) ;  /* 0xfffffffc00ec8947 */ /* 0x002fea000383ffff */
[----:B------:R-:W-:Y:S05]  /*85a0*/  BRA `(.L_x_186) ;  /* 0xffffff9000bc7947 */ /* 0x000fea000383ffff */
.L_x_25:
[----:B-1----:R-:W-:-:S04]  /*85b0*/  IMAD.U32 R88, RZ, RZ, UR8 ;  /* 0x00000008ff587e24 */ /* 0x002fc8000f8e00ff */
[----:B------:R1:W4:Y:S03]  /*85c0*/  SYNCS.PHASECHK.TRANS64.TRYWAIT P0, [R88+URZ], R23 ;  /* 0x00000017580075a7 */ /* 0x000326000800017f */
[----:B----4-:R-:W-:Y:S05]  /*85d0*/  @!P0 NANOSLEEP.SYNCS 0x989680 ;  /* 0x009896800000895d */ /* 0x010fea0003900000 */
[----:B------:R-:W4:Y:S02]  /*85e0*/  @!P0 SYNCS.PHASECHK.TRANS64 P0, [R88+URZ], R23 ;  /* 0x00000017580085a7 */ /* 0x000f24000800007f */
[----:B----4-:R-:W-:Y:S05]  /*85f0*/  @!P0 BRA `(.L_x_25) ;  /* 0xfffffffc00ec8947 */ /* 0x010fea000383ffff */
[----:B------:R-:W-:Y:S05]  /*8600*/  BRA `(.L_x_24) ;  /* 0xffffff9400687947 */ /* 0x000fea000383ffff */
.L_x_29:
[----:B0-----:R-:W-:-:S04]  /*8610*/  IMAD.U32 R22, RZ, RZ, UR12 ;  /* 0x0000000cff167e24 */ /* 0x001fc8000f8e00ff */
[----:B------:R0:W1:Y:S03]  /*8620*/  SYNCS.PHASECHK.TRANS64.TRYWAIT P0, [R22+URZ+0x8], R21 ;  /* 0x00000815160075a7 */ /* 0x000066000800017f */
[----:B-1----:R-:W-:Y:S05]  /*8630*/  @!P0 NANOSLEEP.SYNCS 0x989680 ;  /* 0x009896800000895d */ /* 0x002fea0003900000 */
[----:B------:R-:W1:Y:S02]  /*8640*/  @!P0 SYNCS.PHASECHK.TRANS64 P0, [R22+URZ+0x8], R21 ;  /* 0x00000815160085a7 */ /* 0x000e64000800007f */
[----:B-1----:R-:W-:Y:S05]  /*8650*/  @!P0 BRA `(.L_x_29) ;  /* 0xfffffffc00ec8947 */ /* 0x002fea000383ffff */
[----:B------:R-:W-:Y:S05]  /*8660*/  BRA `(.L_x_187) ;  /* 0xffffff9800347947 */ /* 0x000fea000383ffff */
.L_x_160:
[----:B------:R-:W-:Y:S01]  /*8670*/  BSSY B1, `(.L_x_188) ;  /* 0x0000006000017945 */ /* 0x000fe20003800000 */
[----:B------:R-:W-:-:S07]  /*8680*/  IMAD.MOV.U32 R10, RZ, RZ, -0x1 ;  /* 0xffffffffff0a7424 */ /* 0x000fce00078e00ff */
[----:B------:R-:W-:Y:S05]  /*8690*/  WARPSYNC.COLLECTIVE R10, `(.L_x_189) ;  /* 0x000000000a0c7348 */ /* 0x000fea0003c00000 */
[----:B------:R-:W-:Y:S02]  /*86a0*/  ELECT P1, UR62, PT ;  /* 0x00000000003e782f */ /* 0x000fe40003820000 */
[----:B------:R-:W-:Y:S01]  /*86b0*/  MOV R10, UR62 ;  /* 0x0000003e000a7c02 */ /* 0x000fe20008000f00 */
[----:B------:R-:W-:Y:S10]  /*86c0*/  ENDCOLLECTIVE ;  /* 0x000000000000791b */ /* 0x000ff40003800000 */
.L_x_189:
[----:B------:R-:W-:Y:S05]  /*86d0*/  BSYNC B1 ;  /* 0x0000000000017941 */ /* 0x000fea0003800000 */
.L_x_188:
[----:B------:R-:W-:Y:S05]  /*86e0*/  BRA `(.L_x_190) ;  /* 0xffffffec00087947 */ /* 0x000fea000383ffff */
.L_x_163:
[----:B-1----:R1:W2:Y:S02]  /*86f0*/  SYNCS.PHASECHK.TRANS64.TRYWAIT P1, [R20+URZ+0x50], R11 ;  /* 0x0000500b140075a7 */ /* 0x0022a4000802017f */
[----:B--2---:R-:W-:Y:S05]  /*8700*/  @!P1 NANOSLEEP.SYNCS 0x989680 ;  /* 0x009896800000995d */ /* 0x004fea0003900000 */
[----:B------:R-:W2:Y:S02]  /*8710*/  @!P1 SYNCS.PHASECHK.TRANS64 P1, [R20+URZ+0x50], R11 ;  /* 0x0000500b140095a7 */ /* 0x000ea4000802007f */
[----:B--2---:R-:W-:Y:S05]  /*8720*/  @!P1 BRA `(.L_x_163) ;  /* 0xfffffffc00f09947 */ /* 0x004fea000383ffff */
[----:B------:R-:W-:Y:S05]  /*8730*/  BRA `(.L_x_191) ;  /* 0xffffffec00407947 */ /* 0x000fea000383ffff */
.L_x_172:
[----:B------:R-:W-:Y:S01]  /*8740*/  BSSY B0, `(.L_x_192) ;  /* 0x0000006000007945 */ /* 0x000fe20003800000 */
[----:B------:R-:W-:-:S07]  /*8750*/  IMAD.MOV.U32 R10, RZ, RZ, -0x1 ;  /* 0xffffffffff0a7424 */ /* 0x000fce00078e00ff */
[----:B------:R-:W-:Y:S05]  /*8760*/  WARPSYNC.COLLECTIVE R10, `(.L_x_193) ;  /* 0x000000000a0c7348 */ /* 0x000fea0003c00000 */
[----:B------:R-:W-:Y:S02]  /*8770*/  ELECT P1, UR62, PT ;  /* 0x00000000003e782f */ /* 0x000fe40003820000 */
[----:B------:R-:W-:Y:S01]  /*8780*/  MOV R10, UR62 ;  /* 0x0000003e000a7c02 */ /* 0x000fe20008000f00 */
[----:B------:R-:W-:Y:S10]  /*8790*/  ENDCOLLECTIVE ;  /* 0x000000000000791b */ /* 0x000ff40003800000 */
.L_x_193:
[----:B------:R-:W-:Y:S05]  /*87a0*/  BSYNC B0 ;  /* 0x0000000000007941 */ /* 0x000fea0003800000 */
.L_x_192:
[----:B------:R-:W-:Y:S01]  /*87b0*/  PLOP3.LUT P0, PT, P1, PT, PT, 0x80, 0x0 ;  /* 0x000000000000781c */ /* 0x000fe20000f0f070 */
[----:B------:R-:W-:-:S12]  /*87c0*/  BRA `(.L_x_194) ;  /* 0xfffffff400d47947 */ /* 0x000fd8000383ffff */
.L_x_176:
[----:B0-----:R0:W1:Y:S02]  /*87d0*/  SYNCS.PHASECHK.TRANS64.TRYWAIT P0, [R5+URZ], R2 ;  /* 0x00000002050075a7 */ /* 0x001064000800017f */
[----:B-1----:R-:W-:Y:S05]  /*87e0*/  @!P0 NANOSLEEP.SYNCS 0x989680 ;  /* 0x009896800000895d */ /* 0x002fea0003900000 */
[----:B------:R-:W1:Y:S02]  /*87f0*/  @!P0 SYNCS.PHASECHK.TRANS64 P0, [R5+URZ], R2 ;  /* 0x00000002050085a7 */ /* 0x000e64000800007f */
[----:B-1----:R-:W-:Y:S05]  /*8800*/  @!P0 BRA `(.L_x_176) ;  /* 0xfffffffc00f08947 */ /* 0x002fea000383ffff */
[----:B------:R-:W-:Y:S05]  /*8810*/  BRA `(.L_x_195) ;  /* 0xfffffff800147947 */ /* 0x000fea000383ffff */
.L_x_177:
[----:B0-----:R0:W1:Y:S02]  /*8820*/  SYNCS.PHASECHK.TRANS64.TRYWAIT P0, [R7+URZ], R4 ;  /* 0x00000004070075a7 */ /* 0x001064000800017f */
[----:B-1----:R-:W-:Y:S05]  /*8830*/  @!P0 NANOSLEEP.SYNCS 0x989680 ;  /* 0x009896800000895d */ /* 0x002fea0003900000 */
[----:B------:R-:W1:Y:S02]  /*8840*/  @!P0 SYNCS.PHASECHK.TRANS64 P0, [R7+URZ], R4 ;  /* 0x00000004070085a7 */ /* 0x000e64000800007f */
[----:B-1----:R-:W-:Y:S05]  /*8850*/  @!P0 BRA `(.L_x_177) ;  /* 0xfffffffc00f08947 */ /* 0x002fea000383ffff */
[----:B------:R-:W-:Y:S05]  /*8860*/  BRA `(.L_x_196) ;  /* 0xfffffff800247947 */ /* 0x000fea000383ffff */
.L_x_178:
[----:B0-----:R0:W1:Y:S02]  /*8870*/  SYNCS.PHASECHK.TRANS64.TRYWAIT P0, [R6+URZ], R5 ;  /* 0x00000005060075a7 */ /* 0x001064000800017f */
[----:B-1----:R-:W-:Y:S05]  /*8880*/  @!P0 NANOSLEEP.SYNCS 0x989680 ;  /* 0x009896800000895d */ /* 0x002fea0003900000 */
[----:B------:R-:W1:Y:S02]  /*8890*/  @!P0 SYNCS.PHASECHK.TRANS64 P0, [R6+URZ], R5 ;  /* 0x00000005060085a7 */ /* 0x000e64000800007f */
[----:B-1----:R-:W-:Y:S05]  /*88a0*/  @!P0 BRA `(.L_x_178) ;  /* 0xfffffffc00f08947 */ /* 0x002fea000383ffff */
[----:B------:R-:W-:Y:S05]  /*88b0*/  BRA `(.L_x_197) ;  /* 0xfffffff800347947 */ /* 0x000fea000383ffff */
.L_x_179:
[----:B0-----:R0:W1:Y:S02]  /*88c0*/  SYNCS.PHASECHK.TRANS64.TRYWAIT P0, [R9+URZ], R4 ;  /* 0x00000004090075a7 */ /* 0x001064000800017f */
[----:B-1----:R-:W-:Y:S05]  /*88d0*/  @!P0 NANOSLEEP.SYNCS 0x989680 ;  /* 0x009896800000895d */ /* 0x002fea0003900000 */
[----:B------:R-:W1:Y:S02]  /*88e0*/  @!P0 SYNCS.PHASECHK.TRANS64 P0, [R9+URZ], R4 ;  /* 0x00000004090085a7 */ /* 0x000e64000800007f */
[----:B-1----:R-:W-:Y:S05]  /*88f0*/  @!P0 BRA `(.L_x_179) ;  /* 0xfffffffc00f08947 */ /* 0x002fea000383ffff */
[----:B------:R-:W-:Y:S05]  /*8900*/  BRA `(.L_x_198) ;  /* 0xfffffff800447947 */ /* 0x000fea000383ffff */
.L_x_180:
[----:B0-----:R0:W1:Y:S02]  /*8910*/  SYNCS.PHASECHK.TRANS64.TRYWAIT P0, [R6+URZ], R5 ;  /* 0x00000005060075a7 */ /* 0x001064000800017f */
[----:B-1----:R-:W-:Y:S05]  /*8920*/  @!P0 NANOSLEEP.SYNCS 0x989680 ;  /* 0x009896800000895d */ /* 0x002fea0003900000 */
[----:B------:R-:W1:Y:S02]  /*8930*/  @!P0 SYNCS.PHASECHK.TRANS64 P0, [R6+URZ], R5 ;  /* 0x00000005060085a7 */ /* 0x000e64000800007f */
[----:B-1----:R-:W-:Y:S05]  /*8940*/  @!P0 BRA `(.L_x_180) ;  /* 0xfffffffc00f08947 */ /* 0x002fea000383ffff */
[----:B------:R-:W-:Y:S05]  /*8950*/  BRA `(.L_x_199) ;  /* 0xfffffff800547947 */ /* 0x000fea000383ffff */
.L_x_181:
[----:B0-----:R0:W1:Y:S02]  /*8960*/  SYNCS.PHASECHK.TRANS64.TRYWAIT P0, [R9+URZ], R4 ;  /* 0x00000004090075a7 */ /* 0x001064000800017f */
[----:B-1----:R-:W-:Y:S05]  /*8970*/  @!P0 NANOSLEEP.SYNCS 0x989680 ;  /* 0x009896800000895d */ /* 0x002fea0003900000 */
[----:B------:R-:W1:Y:S02]  /*8980*/  @!P0 SYNCS.PHASECHK.TRANS64 P0, [R9+URZ], R4 ;  /* 0x00000004090085a7 */ /* 0x000e64000800007f */
[----:B-1----:R-:W-:Y:S05]  /*8990*/  @!P0 BRA `(.L_x_181) ;  /* 0xfffffffc00f08947 */ /* 0x002fea000383ffff */
[----:B------:R-:W-:Y:S05]  /*89a0*/  BRA `(.L_x_200) ;  /* 0xfffffff800647947 */ /* 0x000fea000383ffff */
.L_x_182:
[----:B0-----:R0:W1:Y:S02]  /*89b0*/  SYNCS.PHASECHK.TRANS64.TRYWAIT P0, [R6+URZ], R5 ;  /* 0x00000005060075a7 */ /* 0x001064000800017f */
[----:B-1----:R-:W-:Y:S05]  /*89c0*/  @!P0 NANOSLEEP.SYNCS 0x989680 ;  /* 0x009896800000895d */ /* 0x002fea0003900000 */
[----:B------:R-:W1:Y:S02]  /*89d0*/  @!P0 SYNCS.PHASECHK.TRANS64 P0, [R6+URZ], R5 ;  /* 0x00000005060085a7 */ /* 0x000e64000800007f */
[----:B-1----:R-:W-:Y:S05]  /*89e0*/  @!P0 BRA `(.L_x_182) ;  /* 0xfffffffc00f08947 */ /* 0x002fea000383ffff */
[----:B------:R-:W-:Y:S05]  /*89f0*/  BRA `(.L_x_201) ;  /* 0xfffffff800747947 */ /* 0x000fea000383ffff */
.L_x_183:
[----:B0-----:R0:W1:Y:S02]  /*8a00*/  SYNCS.PHASECHK.TRANS64.TRYWAIT P0, [R9+URZ], R4 ;  /* 0x00000004090075a7 */ /* 0x001064000800017f */
[----:B-1----:R-:W-:Y:S05]  /*8a10*/  @!P0 NANOSLEEP.SYNCS 0x989680 ;  /* 0x009896800000895d */ /* 0x002fea0003900000 */
[----:B------:R-:W1:Y:S02]  /*8a20*/  @!P0 SYNCS.PHASECHK.TRANS64 P0, [R9+URZ], R4 ;  /* 0x00000004090085a7 */ /* 0x000e64000800007f */
[----:B-1----:R-:W-:Y:S05]  /*8a30*/  @!P0 BRA `(.L_x_183) ;  /* 0xfffffffc00f08947 */ /* 0x002fea000383ffff */
[----:B------:R-:W-:Y:S05]  /*8a40*/  BRA `(.L_x_202) ;  /* 0xfffffff800847947 */ /* 0x000fea000383ffff */
.L_x_184:
[----:B0-----:R0:W1:Y:S02]  /*8a50*/  SYNCS.PHASECHK.TRANS64.TRYWAIT P0, [R6+URZ], R5 ;  /* 0x00000005060075a7 */ /* 0x001064000800017f */
[----:B-1----:R-:W-:Y:S05]  /*8a60*/  @!P0 NANOSLEEP.SYNCS 0x989680 ;  /* 0x009896800000895d */ /* 0x002fea0003900000 */
[----:B------:R-:W1:Y:S02]  /*8a70*/  @!P0 SYNCS.PHASECHK.TRANS64 P0, [R6+URZ], R5 ;  /* 0x00000005060085a7 */ /* 0x000e64000800007f */
[----:B-1----:R-:W-:Y:S05]  /*8a80*/  @!P0 BRA `(.L_x_184) ;  /* 0xfffffffc00f08947 */ /* 0x002fea000383ffff */
[----:B------:R-:W-:Y:S05]  /*8a90*/  BRA `(.L_x_203) ;  /* 0xfffffff8008c7947 */ /* 0x000fea000383ffff */
.L_x_204:
[----:B------:R-:W-:-:S00]  /*8aa0*/  BRA `(.L_x_204) ;  /* 0xfffffffc00fc7947 */ /* 0x000fc0000383ffff */
[----:B------:R-:W-:-:S00]  /*8ab0*/  NOP ;  /* 0x0000000000007918 */ /* 0x000fc00000000000 */
        /* <DEDUP_REMOVED lines=12> */
.L_x_205:


//--------------------- .nv.shared._ZN7cutlass13device_kernelINS_4gemm6kernel13GemmUniversalIN4cute5tupleIJiiiiEEENS1_10collective13CollectiveMmaINS1_40MainloopSm90TmaGmmaWarpSpecializedSparseILi10ENS5_IJNS4_1CILi2EEENSA_ILi1EEESC_EEENS1_32KernelTmaWarpSpecializedPingpongEEENS5_IJNSA_ILi64EEENSA_ILi128EEESH_EEEaNS5_IJNS4_6LayoutINS5_IJiNS5_IJSB_iEEEiEEENS5_IJlNS5_IJSC_SB_EEElEEEEENSJ_INS5_IJNS5_IJSG_iEEENS5_IJSH_iEEEiEEENS5_IJNS5_IJSH_NSA_ILi8192EEEEEENS5_IJSC_lEEElEEEEEEEEaNS5_IJlSC_lEEENS4_8TiledMMAINS4_8MMA_AtomIJNS4_4SM904GMMA6SPARSE28GMMA_64x128x64_S32S8S8_SS_TNILNS12_9SparseSelE0EEEEEENSJ_INS5_IJSC_SC_SC_EEENS5_IJNSA_ILi0EEES19_S19_EEEEENS5_IJNS4_10UnderscoreES1C_S1C_EEEEENS4_13SM90_TMA_LOADENS4_14ComposedLayoutINS4_7SwizzleILi2ELi4ELi3EEENS4_25smem_sparse_ptr_flag_bitsILi2ELi8EEENSJ_INS5_IJNS5_IJSC_NSA_ILi8EEEEEENS5_IJSB_SG_EEEEEENS5_IJNS5_IJS19_SH_EEESM_EEEEEEEvNS4_8identityENS4_23SM90_TMA_LOAD_MULTICASTENS1G_INS1H_ILi3ELi4ELi3EEENS4_18smem_ptr_flag_bitsILi8EEENSJ_INS5_IJS1L_SH_EEENS5_IJSH_SC_EEEEEEEvS1T_EENS_8epilogue10collective6detail29Sm90TmaWarpSpecializedAdapterINS24_15DefaultEpilogueIiNS5_IJSC_llEEES28_NS23_6thread17LinearCombinationIiLi1EiiLNS29_9ScaleType4KindE0ELNS_15FloatRoundStyleE2EiEENS1_15EpilogueDefaultEEEEEvvEEEEvNT_6ParamsE --------------------------
	.section	.nv.shared._ZN7cutlass13device_kernelINS_4gemm6kernel13GemmUniversalIN4cute5tupleIJiiiiEEENS1_10collective13CollectiveMmaINS1_40MainloopSm90TmaGmmaWarpSpecializedSparseILi10ENS5_IJNS4_1CILi2EEENSA_ILi1EEESC_EEENS1_32KernelTmaWarpSpecializedPingpongEEENS5_IJNSA_ILi64EEENSA_ILi128EEESH_EEEaNS5_IJNS4_6LayoutINS5_IJiNS5_IJSB_iEEEiEEENS5_IJlNS5_IJSC_SB_EEElEEEEENSJ_INS5_IJNS5_IJSG_iEEENS5_IJSH_iEEEiEEENS5_IJNS5_IJSH_NSA_ILi8192EEEEEENS5_IJSC_lEEElEEEEEEEEaNS5_IJlSC_lEEENS4_8TiledMMAINS4_8MMA_AtomIJNS4_4SM904GMMA6SPARSE28GMMA_64x128x64_S32S8S8_SS_TNILNS12_9SparseSelE0EEEEEENSJ_INS5_IJSC_SC_SC_EEENS5_IJNSA_ILi0EEES19_S19_EEEEENS5_IJNS4_10UnderscoreES1C_S1C_EEEEENS4_13SM90_TMA_LOADENS4_14ComposedLayoutINS4_7SwizzleILi2ELi4ELi3EEENS4_25smem_sparse_ptr_flag_bitsILi2ELi8EEENSJ_INS5_IJNS5_IJSC_NSA_ILi8EEEEEENS5_IJSB_SG_EEEEEENS5_IJNS5_IJS19_SH_EEESM_EEEEEEEvNS4_8identityENS4_23SM90_TMA_LOAD_MULTICASTENS1G_INS1H_ILi3ELi4ELi3EEENS4_18smem_ptr_flag_bitsILi8EEENSJ_INS5_IJS1L_SH_EEENS5_IJSH_SC_EEEEEEEvS1T_EENS_8epilogue10collective6detail29Sm90TmaWarpSpecializedAdapterINS24_15DefaultEpilogueIiNS5_IJSC_llEEES28_NS23_6thread17LinearCombinationIiLi1EiiLNS29_9ScaleType4KindE0ELNS_15FloatRoundStyleE2EiEENS1_15EpilogueDefaultEEEEEvvEEEEvNT_6ParamsE,"aw",@nobits
	.sectionflags	@""
	.align	16
	.zero		1024


//--------------------- .nv.shared.reserved.0     --------------------------
	.section	.nv.shared.reserved.0,"aw",@nobits
	.weak		__nv_reservedSMEM_offset_0_alias
	.size		__nv_reservedSMEM_offset_0_alias, 0, 0
	.other		__nv_reservedSMEM_offset_0_alias,@"STO_CUDA_RESERVED_SHARED STV_DEFAULT"
__nv_reservedSMEM_offset_0_alias:
	.zero		0


//--------------------- .nv.global                --------------------------
	.section	.nv.global,"aw",@nobits
.nv.global:
	.type		_ZN39_INTERNAL_02b3d523_4_k_cu_4a0585d7_33264cute1_E,@object
	.size		_ZN39_INTERNAL_02b3d523_4_k_cu_4a0585d7_33264cute1_E,(_ZN39_INTERNAL_02b3d523_4_k_cu_4a0585d7_33264cuda3std3__45__cpo6cbeginE - _ZN39_INTERNAL_02b3d523_4_k_cu_4a0585d7_33264cute1_E)
_ZN39_INTERNAL_02b3d523_4_k_cu_4a0585d7_33264cute1_E:
	.zero		1
	.type		_ZN39_INTERNAL_02b3d523_4_k_cu_4a0585d7_33264cuda3std3__45__cpo6cbeginE,@object
	.size		_ZN39_INTERNAL_02b3d523_4_k_cu_4a0585d7_33264cuda3std3__45__cpo6cbeginE,(_ZN39_INTERNAL_02b3d523_4_k_cu_4a0585d7_33264cuda3std3__48in_placeE - _ZN39_INTERNAL_02b3d523_4_k_cu_4a0585d7_33264cuda3std3__45__cpo6cbeginE)
_ZN39_INTERNAL_02b3d523_4_k_cu_4a0585d7_33264cuda3std3__45__cpo6cbeginE:
	.zero		1
	.type		_ZN39_INTERNAL_02b3d523_4_k_cu_4a0585d7_33264cuda3std3__48in_placeE,@object
	.size		_ZN39_INTERNAL_02b3d523_4_k_cu_4a0585d7_33264cuda3std3__48in_placeE,(_ZN39_INTERNAL_02b3d523_4_k_cu_4a0585d7_33264cuda3std6ranges3__45__cpo9iter_moveE - _ZN39_INTERNAL_02b3d523_4_k_cu_4a0585d7_33264cuda3std3__48in_placeE)
_ZN39_INTERNAL_02b3d523_4_k_cu_4a0585d7_33264cuda3std3__48in_placeE:
	.zero		1
	.type		_ZN39_INTERNAL_02b3d523_4_k_cu_4a0585d7_33264cuda3std6ranges3__45__cpo9iter_moveE,@object
	.size		_ZN39_INTERNAL_02b3d523_4_k_cu_4a0585d7_33264cuda3std6ranges3__45__cpo9iter_moveE,(_ZN39_INTERNAL_02b3d523_4_k_cu_4a0585d7_33264cuda3std3__45__cpo5beginE - _ZN39_INTERNAL_02b3d523_4_k_cu_4a0585d7_33264cuda3std6ranges3__45__cpo9iter_moveE)
_ZN39_INTERNAL_02b3d523_4_k_cu_4a0585d7_33264cuda3std6ranges3__45__cpo9iter_moveE:
	.zero		1
	.type		_ZN39_INTERNAL_02b3d523_4_k_cu_4a0585d7_33264cuda3std3__45__cpo5beginE,@object
	.size		_ZN39_INTERNAL_02b3d523_4_k_cu_4a0585d7_33264cuda3std3__45__cpo5beginE,(_ZN39_INTERNAL_02b3d523_4_k_cu_4a0585d7_33264cuda3std3__441_GLOBAL__N__02b3d523_4_k_cu_4a0585d7_33266ignoreE - _ZN39_INTERNAL_02b3d523_4_k_cu_4a0585d7_33264cuda3std3__45__cpo5beginE)
_ZN39_INTERNAL_02b3d523_4_k_cu_4a0585d7_33264cuda3std3__45__cpo5beginE:
	.zero		1
	.type		_ZN39_INTERNAL_02b3d523_4_k_cu_4a0585d7_33264cuda3std3__441_GLOBAL__N__02b3d523_4_k_cu_4a0585d7_33266ignoreE,@object
	.size		_ZN39_INTERNAL_02b3d523_4_k_cu_4a0585d7_33264cuda3std3__441_GLOBAL__N__02b3d523_4_k_cu_4a0585d7_33266ignoreE,(_ZN39_INTERNAL_02b3d523_4_k_cu_4a0585d7_33264cute7productE - _ZN39_INTERNAL_02b3d523_4_k_cu_4a0585d7_33264cuda3std3__441_GLOBAL__N__02b3d523_4_k_cu_4a0585d7_33266ignoreE)
_ZN39_INTERNAL_02b3d523_4_k_cu_4a0585d7_33264cuda3std3__441_GLOBAL__N__02b3d523_4_k_cu_4a0585d7_33266ignoreE:
	.zero		1
	.type		_ZN39_INTERNAL_02b3d523_4_k_cu_4a0585d7_33264cute7productE,@object
	.size		_ZN39_INTERNAL_02b3d523_4_k_cu_4a0585d7_33264cute7productE,(_ZN39_INTERNAL_02b3d523_4_k_cu_4a0585d7_33264cuda3std3__45__cpo3endE - _ZN39_INTERNAL_02b3d523_4_k_cu_4a0585d7_33264cute7productE)
_ZN39_INTERNAL_02b3d523_4_k_cu_4a0585d7_33264cute7productE:
	.zero		1
	.type		_ZN39_INTERNAL_02b3d523_4_k_cu_4a0585d7_33264cuda3std3__45__cpo3endE,@object
	.size		_ZN39_INTERNAL_02b3d523_4_k_cu_4a0585d7_33264cuda3std3__45__cpo3endE,(_ZN39_INTERNAL_02b3d523_4_k_cu_4a0585d7_33264cuda3std3__419piecewise_constructE - _ZN39_INTERNAL_02b3d523_4_k_cu_4a0585d7_33264cuda3std3__45__cpo3endE)
_ZN39_INTERNAL_02b3d523_4_k_cu_4a0585d7_33264cuda3std3__45__cpo3endE:
	.zero		1
	.type		_ZN39_INTERNAL_02b3d523_4_k_cu_4a0585d7_33264cuda3std3__419piecewise_constructE,@object
	.size		_ZN39_INTERNAL_02b3d523_4_k_cu_4a0585d7_33264cuda3std3__419piecewise_constructE,(_ZN39_INTERNAL_02b3d523_4_k_cu_4a0585d7_33264cuda3std3__45__cpo4cendE - _ZN39_INTERNAL_02b3d523_4_k_cu_4a0585d7_33264cuda3std3__419piecewise_constructE)
_ZN39_INTERNAL_02b3d523_4_k_cu_4a0585d7_33264cuda3std3__419piecewise_constructE:
	.zero		1
	.type		_ZN39_INTERNAL_02b3d523_4_k_cu_4a0585d7_33264cuda3std3__45__cpo4cendE,@object
	.size		_ZN39_INTERNAL_02b3d523_4_k_cu_4a0585d7_33264cuda3std3__45__cpo4cendE,(_ZN39_INTERNAL_02b3d523_4_k_cu_4a0585d7_33264cuda3std6ranges3__45__cpo4swapE - _ZN39_INTERNAL_02b3d523_4_k_cu_4a0585d7_33264cuda3std3__45__cpo4cendE)
_ZN39_INTERNAL_02b3d523_4_k_cu_4a0585d7_33264cuda3std3__45__cpo4cendE:
	.zero		1
	.type		_ZN39_INTERNAL_02b3d523_4_k_cu_4a0585d7_33264cuda3std6ranges3__45__cpo4swapE,@object
	.size		_ZN39_INTERNAL_02b3d523_4_k_cu_4a0585d7_33264cuda3std6ranges3__45__cpo4swapE,(.L_7 - _ZN39_INTERNAL_02b3d523_4_k_cu_4a0585d7_33264cuda3std6ranges3__45__cpo4swapE)
_ZN39_INTERNAL_02b3d523_4_k_cu_4a0585d7_33264cuda3std6ranges3__45__cpo4swapE:
	.zero		1
.L_7:


//--------------------- .nv.constant0._ZN7cutlass13device_kernelINS_4gemm6kernel13GemmUniversalIN4cute5tupleIJiiiiEEENS1_10collective13CollectiveMmaINS1_40MainloopSm90TmaGmmaWarpSpecializedSparseILi10ENS5_IJNS4_1CILi2EEENSA_ILi1EEESC_EEENS1_32KernelTmaWarpSpecializedPingpongEEENS5_IJNSA_ILi64EEENSA_ILi128EEESH_EEEaNS5_IJNS4_6LayoutINS5_IJiNS5_IJSB_iEEEiEEENS5_IJlNS5_IJSC_SB_EEElEEEEENSJ_INS5_IJNS5_IJSG_iEEENS5_IJSH_iEEEiEEENS5_IJNS5_IJSH_NSA_ILi8192EEEEEENS5_IJSC_lEEElEEEEEEEEaNS5_IJlSC_lEEENS4_8TiledMMAINS4_8MMA_AtomIJNS4_4SM904GMMA6SPARSE28GMMA_64x128x64_S32S8S8_SS_TNILNS12_9SparseSelE0EEEEEENSJ_INS5_IJSC_SC_SC_EEENS5_IJNSA_ILi0EEES19_S19_EEEEENS5_IJNS4_10UnderscoreES1C_S1C_EEEEENS4_13SM90_TMA_LOADENS4_14ComposedLayoutINS4_7SwizzleILi2ELi4ELi3EEENS4_25smem_sparse_ptr_flag_bitsILi2ELi8EEENSJ_INS5_IJNS5_IJSC_NSA_ILi8EEEEEENS5_IJSB_SG_EEEEEENS5_IJNS5_IJS19_SH_EEESM_EEEEEEEvNS4_8identityENS4_23SM90_TMA_LOAD_MULTICASTENS1G_INS1H_ILi3ELi4ELi3EEENS4_18smem_ptr_flag_bitsILi8EEENSJ_INS5_IJS1L_SH_EEENS5_IJSH_SC_EEEEEEEvS1T_EENS_8epilogue10collective6detail29Sm90TmaWarpSpecializedAdapterINS24_15DefaultEpilogueIiNS5_IJSC_llEEES28_NS23_6thread17LinearCombinationIiLi1EiiLNS29_9ScaleType4KindE0ELNS_15FloatRoundStyleE2EiEENS1_15EpilogueDefaultEEEEEvvEEEEvNT_6ParamsE --------------------------
	.section	.nv.constant0._ZN7cutlass13device_kernelINS_4gemm6kernel13GemmUniversalIN4cute5tupleIJiiiiEEENS1_10collective13CollectiveMmaINS1_40MainloopSm90TmaGmmaWarpSpecializedSparseILi10ENS5_IJNS4_1CILi2EEENSA_ILi1EEESC_EEENS1_32KernelTmaWarpSpecializedPingpongEEENS5_IJNSA_ILi64EEENSA_ILi128EEESH_EEEaNS5_IJNS4_6LayoutINS5_IJiNS5_IJSB_iEEEiEEENS5_IJlNS5_IJSC_SB_EEElEEEEENSJ_INS5_IJNS5_IJSG_iEEENS5_IJSH_iEEEiEEENS5_IJNS5_IJSH_NSA_ILi8192EEEEEENS5_IJSC_lEEElEEEEEEEEaNS5_IJlSC_lEEENS4_8TiledMMAINS4_8MMA_AtomIJNS4_4SM904GMMA6SPARSE28GMMA_64x128x64_S32S8S8_SS_TNILNS12_9SparseSelE0EEEEEENSJ_INS5_IJSC_SC_SC_EEENS5_IJNSA_ILi0EEES19_S19_EEEEENS5_IJNS4_10UnderscoreES1C_S1C_EEEEENS4_13SM90_TMA_LOADENS4_14ComposedLayoutINS4_7SwizzleILi2ELi4ELi3EEENS4_25smem_sparse_ptr_flag_bitsILi2ELi8EEENSJ_INS5_IJNS5_IJSC_NSA_ILi8EEEEEENS5_IJSB_SG_EEEEEENS5_IJNS5_IJS19_SH_EEESM_EEEEEEEvNS4_8identityENS4_23SM90_TMA_LOAD_MULTICASTENS1G_INS1H_ILi3ELi4ELi3EEENS4_18smem_ptr_flag_bitsILi8EEENSJ_INS5_IJS1L_SH_EEENS5_IJSH_SC_EEEEEEEvS1T_EENS_8epilogue10collective6detail29Sm90TmaWarpSpecializedAdapterINS24_15DefaultEpilogueIiNS5_IJSC_llEEES28_NS23_6thread17LinearCombinationIiLi1EiiLNS29_9ScaleType4KindE0ELNS_15FloatRoundStyleE2EiEENS1_15EpilogueDefaultEEEEEvvEEEEvNT_6ParamsE,"a",@progbits
	.sectionflags	@""
	.align	4
.nv.constant0._ZN7cutlass13device_kernelINS_4gemm6kernel13GemmUniversalIN4cute5tupleIJiiiiEEENS1_10collective13CollectiveMmaINS1_40MainloopSm90TmaGmmaWarpSpecializedSparseILi10ENS5_IJNS4_1CILi2EEENSA_ILi1EEESC_EEENS1_32KernelTmaWarpSpecializedPingpongEEENS5_IJNSA_ILi64EEENSA_ILi128EEESH_EEEaNS5_IJNS4_6LayoutINS5_IJiNS5_IJSB_iEEEiEEENS5_IJlNS5_IJSC_SB_EEElEEEEENSJ_INS5_IJNS5_IJSG_iEEENS5_IJSH_iEEEiEEENS5_IJNS5_IJSH_NSA_ILi8192EEEEEENS5_IJSC_lEEElEEEEEEEEaNS5_IJlSC_lEEENS4_8TiledMMAINS4_8MMA_AtomIJNS4_4SM904GMMA6SPARSE28GMMA_64x128x64_S32S8S8_SS_TNILNS12_9SparseSelE0EEEEEENSJ_INS5_IJSC_SC_SC_EEENS5_IJNSA_ILi0EEES19_S19_EEEEENS5_IJNS4_10UnderscoreES1C_S1C_EEEEENS4_13SM90_TMA_LOADENS4_14ComposedLayoutINS4_7SwizzleILi2ELi4ELi3EEENS4_25smem_sparse_ptr_flag_bitsILi2ELi8EEENSJ_INS5_IJNS5_IJSC_NSA_ILi8EEEEEENS5_IJSB_SG_EEEEEENS5_IJNS5_IJS19_SH_EEESM_EEEEEEEvNS4_8identityENS4_23SM90_TMA_LOAD_MULTICASTENS1G_INS1H_ILi3ELi4ELi3EEENS4_18smem_ptr_flag_bitsILi8EEENSJ_INS5_IJS1L_SH_EEENS5_IJSH_SC_EEEEEEEvS1T_EENS_8epilogue10collective6detail29Sm90TmaWarpSpecializedAdapterINS24_15DefaultEpilogueIiNS5_IJSC_llEEES28_NS23_6thread17LinearCombinationIiLi1EiiLNS29_9ScaleType4KindE0ELNS_15FloatRoundStyleE2EiEENS1_15EpilogueDefaultEEEEEvvEEEEvNT_6ParamsE:
	.zero		1920


//--------------------- SYMBOLS --------------------------

	.type		.nv.reservedSmem.offset0,@object
	.size		.nv.reservedSmem.offset0,0x4
